//
// Generated by NVIDIA NVVM Compiler
//
// Compiler Build ID: CL-36424714
// Cuda compilation tools, release 13.0, V13.0.88
// Based on NVVM 20.0.0
//

.version 9.0
.target sm_100
.address_size 64

	// .globl	nextLayer
// _ZZ11scanDegreesE9prefixSum has been demoted

.visible .entry nextLayer(
	.param .u32 nextLayer_param_0,
	.param .u64 .ptr .align 1 nextLayer_param_1,
	.param .u64 .ptr .align 1 nextLayer_param_2,
	.param .u64 .ptr .align 1 nextLayer_param_3,
	.param .u64 .ptr .align 1 nextLayer_param_4,
	.param .u64 .ptr .align 1 nextLayer_param_5,
	.param .u32 nextLayer_param_6,
	.param .u64 .ptr .align 1 nextLayer_param_7
)
{
	.reg .pred 	%p<5>;
	.reg .b32 	%r<27>;
	.reg .b64 	%rd<24>;

	ld.param.u32 	%r14, [nextLayer_param_0];
	ld.param.u64 	%rd7, [nextLayer_param_1];
	ld.param.u64 	%rd8, [nextLayer_param_2];
	ld.param.u64 	%rd9, [nextLayer_param_3];
	ld.param.u64 	%rd10, [nextLayer_param_4];
	ld.param.u64 	%rd11, [nextLayer_param_5];
	ld.param.u32 	%r15, [nextLayer_param_6];
	ld.param.u64 	%rd12, [nextLayer_param_7];
	mov.u32 	%r16, %ctaid.x;
	mov.u32 	%r17, %ntid.x;
	mov.u32 	%r18, %tid.x;
	mad.lo.s32 	%r1, %r16, %r17, %r18;
	setp.ge.s32 	%p1, %r1, %r15;
	@%p1 bra 	$L__BB0_6;
	cvta.to.global.u64 	%rd13, %rd9;
	cvta.to.global.u64 	%rd14, %rd8;
	cvta.to.global.u64 	%rd15, %rd12;
	mul.wide.s32 	%rd16, %r1, 4;
	add.s64 	%rd17, %rd15, %rd16;
	ld.global.u32 	%r19, [%rd17];
	mul.wide.s32 	%rd18, %r19, 4;
	add.s64 	%rd1, %rd14, %rd18;
	add.s64 	%rd2, %rd13, %rd18;
	ld.global.u32 	%r25, [%rd2];
	setp.lt.s32 	%p2, %r25, 1;
	@%p2 bra 	$L__BB0_6;
	ld.global.u32 	%r26, [%rd1];
	add.s32 	%r4, %r14, 1;
	cvta.to.global.u64 	%rd3, %rd7;
	cvta.to.global.u64 	%rd4, %rd10;
	cvta.to.global.u64 	%rd5, %rd11;
	mov.u32 	%r24, %r26;
$L__BB0_3:
	mul.wide.s32 	%rd19, %r24, 4;
	add.s64 	%rd20, %rd3, %rd19;
	ld.global.u32 	%r8, [%rd20];
	mul.wide.s32 	%rd21, %r8, 4;
	add.s64 	%rd6, %rd4, %rd21;
	ld.global.u32 	%r20, [%rd6];
	setp.ge.s32 	%p3, %r4, %r20;
	@%p3 bra 	$L__BB0_5;
	st.global.u32 	[%rd6], %r4;
	add.s64 	%rd23, %rd5, %rd21;
	st.global.u32 	[%rd23], %r24;
	ld.global.u32 	%r26, [%rd1];
	ld.global.u32 	%r25, [%rd2];
$L__BB0_5:
	add.s32 	%r24, %r24, 1;
	add.s32 	%r21, %r25, %r26;
	setp.lt.s32 	%p4, %r24, %r21;
	@%p4 bra 	$L__BB0_3;
$L__BB0_6:
	ret;

}
	// .globl	countDegrees
.visible .entry countDegrees(
	.param .u64 .ptr .align 1 countDegrees_param_0,
	.param .u64 .ptr .align 1 countDegrees_param_1,
	.param .u64 .ptr .align 1 countDegrees_param_2,
	.param .u64 .ptr .align 1 countDegrees_param_3,
	.param .u32 countDegrees_param_4,
	.param .u64 .ptr .align 1 countDegrees_param_5,
	.param .u64 .ptr .align 1 countDegrees_param_6
)
{
	.reg .pred 	%p<98>;
	.reg .b32 	%r<201>;
	.reg .b64 	%rd<86>;

	ld.param.u64 	%rd8, [countDegrees_param_0];
	ld.param.u64 	%rd4, [countDegrees_param_1];
	ld.param.u64 	%rd5, [countDegrees_param_2];
	ld.param.u64 	%rd9, [countDegrees_param_3];
	ld.param.u32 	%r37, [countDegrees_param_4];
	ld.param.u64 	%rd6, [countDegrees_param_5];
	ld.param.u64 	%rd7, [countDegrees_param_6];
	cvta.to.global.u64 	%rd1, %rd9;
	cvta.to.global.u64 	%rd2, %rd8;
	mov.u32 	%r38, %ctaid.x;
	mov.u32 	%r39, %ntid.x;
	mov.u32 	%r40, %tid.x;
	mad.lo.s32 	%r1, %r38, %r39, %r40;
	setp.ge.s32 	%p1, %r1, %r37;
	@%p1 bra 	$L__BB1_15;
	cvta.to.global.u64 	%rd10, %rd5;
	cvta.to.global.u64 	%rd11, %rd4;
	cvta.to.global.u64 	%rd12, %rd6;
	mul.wide.s32 	%rd13, %r1, 4;
	add.s64 	%rd14, %rd12, %rd13;
	ld.global.u32 	%r2, [%rd14];
	mul.wide.s32 	%rd15, %r2, 4;
	add.s64 	%rd3, %rd11, %rd15;
	add.s64 	%rd16, %rd10, %rd15;
	ld.global.u32 	%r3, [%rd16];
	setp.lt.s32 	%p2, %r3, 1;
	mov.b32 	%r200, 0;
	@%p2 bra 	$L__BB1_14;
	ld.global.u32 	%r189, [%rd3];
	and.b32  	%r5, %r3, 15;
	setp.lt.u32 	%p3, %r3, 16;
	mov.b32 	%r200, 0;
	@%p3 bra 	$L__BB1_5;
	and.b32  	%r45, %r3, 2147483632;
	neg.s32 	%r185, %r45;
	mov.b32 	%r200, 0;
$L__BB1_4:
	.pragma "nounroll";
	mul.wide.s32 	%rd17, %r189, 4;
	add.s64 	%rd18, %rd2, %rd17;
	ld.global.u32 	%r46, [%rd18];
	mul.wide.s32 	%rd19, %r46, 4;
	add.s64 	%rd20, %rd1, %rd19;
	ld.global.u32 	%r47, [%rd20];
	setp.eq.s32 	%p4, %r189, %r47;
	setp.ne.s32 	%p5, %r46, %r2;
	and.pred  	%p6, %p5, %p4;
	selp.u32 	%r48, 1, 0, %p6;
	add.s32 	%r49, %r200, %r48;
	ld.global.u32 	%r50, [%rd18+4];
	mul.wide.s32 	%rd21, %r50, 4;
	add.s64 	%rd22, %rd1, %rd21;
	ld.global.u32 	%r51, [%rd22];
	add.s32 	%r52, %r189, 1;
	setp.eq.s32 	%p7, %r51, %r52;
	setp.ne.s32 	%p8, %r50, %r2;
	and.pred  	%p9, %p8, %p7;
	selp.u32 	%r53, 1, 0, %p9;
	add.s32 	%r54, %r49, %r53;
	ld.global.u32 	%r55, [%rd18+8];
	mul.wide.s32 	%rd23, %r55, 4;
	add.s64 	%rd24, %rd1, %rd23;
	ld.global.u32 	%r56, [%rd24];
	add.s32 	%r57, %r189, 2;
	setp.eq.s32 	%p10, %r56, %r57;
	setp.ne.s32 	%p11, %r55, %r2;
	and.pred  	%p12, %p11, %p10;
	selp.u32 	%r58, 1, 0, %p12;
	add.s32 	%r59, %r54, %r58;
	ld.global.u32 	%r60, [%rd18+12];
	mul.wide.s32 	%rd25, %r60, 4;
	add.s64 	%rd26, %rd1, %rd25;
	ld.global.u32 	%r61, [%rd26];
	add.s32 	%r62, %r189, 3;
	setp.eq.s32 	%p13, %r61, %r62;
	setp.ne.s32 	%p14, %r60, %r2;
	and.pred  	%p15, %p14, %p13;
	selp.u32 	%r63, 1, 0, %p15;
	add.s32 	%r64, %r59, %r63;
	ld.global.u32 	%r65, [%rd18+16];
	mul.wide.s32 	%rd27, %r65, 4;
	add.s64 	%rd28, %rd1, %rd27;
	ld.global.u32 	%r66, [%rd28];
	add.s32 	%r67, %r189, 4;
	setp.eq.s32 	%p16, %r66, %r67;
	setp.ne.s32 	%p17, %r65, %r2;
	and.pred  	%p18, %p17, %p16;
	selp.u32 	%r68, 1, 0, %p18;
	add.s32 	%r69, %r64, %r68;
	ld.global.u32 	%r70, [%rd18+20];
	mul.wide.s32 	%rd29, %r70, 4;
	add.s64 	%rd30, %rd1, %rd29;
	ld.global.u32 	%r71, [%rd30];
	add.s32 	%r72, %r189, 5;
	setp.eq.s32 	%p19, %r71, %r72;
	setp.ne.s32 	%p20, %r70, %r2;
	and.pred  	%p21, %p20, %p19;
	selp.u32 	%r73, 1, 0, %p21;
	add.s32 	%r74, %r69, %r73;
	ld.global.u32 	%r75, [%rd18+24];
	mul.wide.s32 	%rd31, %r75, 4;
	add.s64 	%rd32, %rd1, %rd31;
	ld.global.u32 	%r76, [%rd32];
	add.s32 	%r77, %r189, 6;
	setp.eq.s32 	%p22, %r76, %r77;
	setp.ne.s32 	%p23, %r75, %r2;
	and.pred  	%p24, %p23, %p22;
	selp.u32 	%r78, 1, 0, %p24;
	add.s32 	%r79, %r74, %r78;
	ld.global.u32 	%r80, [%rd18+28];
	mul.wide.s32 	%rd33, %r80, 4;
	add.s64 	%rd34, %rd1, %rd33;
	ld.global.u32 	%r81, [%rd34];
	add.s32 	%r82, %r189, 7;
	setp.eq.s32 	%p25, %r81, %r82;
	setp.ne.s32 	%p26, %r80, %r2;
	and.pred  	%p27, %p26, %p25;
	selp.u32 	%r83, 1, 0, %p27;
	add.s32 	%r84, %r79, %r83;
	ld.global.u32 	%r85, [%rd18+32];
	mul.wide.s32 	%rd35, %r85, 4;
	add.s64 	%rd36, %rd1, %rd35;
	ld.global.u32 	%r86, [%rd36];
	add.s32 	%r87, %r189, 8;
	setp.eq.s32 	%p28, %r86, %r87;
	setp.ne.s32 	%p29, %r85, %r2;
	and.pred  	%p30, %p29, %p28;
	selp.u32 	%r88, 1, 0, %p30;
	add.s32 	%r89, %r84, %r88;
	ld.global.u32 	%r90, [%rd18+36];
	mul.wide.s32 	%rd37, %r90, 4;
	add.s64 	%rd38, %rd1, %rd37;
	ld.global.u32 	%r91, [%rd38];
	add.s32 	%r92, %r189, 9;
	setp.eq.s32 	%p31, %r91, %r92;
	setp.ne.s32 	%p32, %r90, %r2;
	and.pred  	%p33, %p32, %p31;
	selp.u32 	%r93, 1, 0, %p33;
	add.s32 	%r94, %r89, %r93;
	ld.global.u32 	%r95, [%rd18+40];
	mul.wide.s32 	%rd39, %r95, 4;
	add.s64 	%rd40, %rd1, %rd39;
	ld.global.u32 	%r96, [%rd40];
	add.s32 	%r97, %r189, 10;
	setp.eq.s32 	%p34, %r96, %r97;
	setp.ne.s32 	%p35, %r95, %r2;
	and.pred  	%p36, %p35, %p34;
	selp.u32 	%r98, 1, 0, %p36;
	add.s32 	%r99, %r94, %r98;
	ld.global.u32 	%r100, [%rd18+44];
	mul.wide.s32 	%rd41, %r100, 4;
	add.s64 	%rd42, %rd1, %rd41;
	ld.global.u32 	%r101, [%rd42];
	add.s32 	%r102, %r189, 11;
	setp.eq.s32 	%p37, %r101, %r102;
	setp.ne.s32 	%p38, %r100, %r2;
	and.pred  	%p39, %p38, %p37;
	selp.u32 	%r103, 1, 0, %p39;
	add.s32 	%r104, %r99, %r103;
	ld.global.u32 	%r105, [%rd18+48];
	mul.wide.s32 	%rd43, %r105, 4;
	add.s64 	%rd44, %rd1, %rd43;
	ld.global.u32 	%r106, [%rd44];
	add.s32 	%r107, %r189, 12;
	setp.eq.s32 	%p40, %r106, %r107;
	setp.ne.s32 	%p41, %r105, %r2;
	and.pred  	%p42, %p41, %p40;
	selp.u32 	%r108, 1, 0, %p42;
	add.s32 	%r109, %r104, %r108;
	ld.global.u32 	%r110, [%rd18+52];
	mul.wide.s32 	%rd45, %r110, 4;
	add.s64 	%rd46, %rd1, %rd45;
	ld.global.u32 	%r111, [%rd46];
	add.s32 	%r112, %r189, 13;
	setp.eq.s32 	%p43, %r111, %r112;
	setp.ne.s32 	%p44, %r110, %r2;
	and.pred  	%p45, %p44, %p43;
	selp.u32 	%r113, 1, 0, %p45;
	add.s32 	%r114, %r109, %r113;
	ld.global.u32 	%r115, [%rd18+56];
	mul.wide.s32 	%rd47, %r115, 4;
	add.s64 	%rd48, %rd1, %rd47;
	ld.global.u32 	%r116, [%rd48];
	add.s32 	%r117, %r189, 14;
	setp.eq.s32 	%p46, %r116, %r117;
	setp.ne.s32 	%p47, %r115, %r2;
	and.pred  	%p48, %p47, %p46;
	selp.u32 	%r118, 1, 0, %p48;
	add.s32 	%r119, %r114, %r118;
	ld.global.u32 	%r120, [%rd18+60];
	mul.wide.s32 	%rd49, %r120, 4;
	add.s64 	%rd50, %rd1, %rd49;
	ld.global.u32 	%r121, [%rd50];
	add.s32 	%r122, %r189, 15;
	setp.eq.s32 	%p49, %r121, %r122;
	setp.ne.s32 	%p50, %r120, %r2;
	and.pred  	%p51, %p50, %p49;
	selp.u32 	%r123, 1, 0, %p51;
	add.s32 	%r200, %r119, %r123;
	add.s32 	%r189, %r189, 16;
	add.s32 	%r185, %r185, 16;
	setp.ne.s32 	%p52, %r185, 0;
	@%p52 bra 	$L__BB1_4;
$L__BB1_5:
	setp.eq.s32 	%p53, %r5, 0;
	@%p53 bra 	$L__BB1_14;
	and.b32  	%r17, %r3, 7;
	setp.lt.u32 	%p54, %r5, 8;
	@%p54 bra 	$L__BB1_8;
	mul.wide.s32 	%rd51, %r189, 4;
	add.s64 	%rd52, %rd2, %rd51;
	ld.global.u32 	%r125, [%rd52];
	mul.wide.s32 	%rd53, %r125, 4;
	add.s64 	%rd54, %rd1, %rd53;
	ld.global.u32 	%r126, [%rd54];
	setp.eq.s32 	%p55, %r126, %r189;
	setp.ne.s32 	%p56, %r125, %r2;
	and.pred  	%p57, %p56, %p55;
	selp.u32 	%r127, 1, 0, %p57;
	add.s32 	%r128, %r200, %r127;
	add.s32 	%r129, %r189, 1;
	ld.global.u32 	%r130, [%rd52+4];
	mul.wide.s32 	%rd55, %r130, 4;
	add.s64 	%rd56, %rd1, %rd55;
	ld.global.u32 	%r131, [%rd56];
	setp.eq.s32 	%p58, %r131, %r129;
	setp.ne.s32 	%p59, %r130, %r2;
	and.pred  	%p60, %p59, %p58;
	selp.u32 	%r132, 1, 0, %p60;
	add.s32 	%r133, %r128, %r132;
	add.s32 	%r134, %r189, 2;
	ld.global.u32 	%r135, [%rd52+8];
	mul.wide.s32 	%rd57, %r135, 4;
	add.s64 	%rd58, %rd1, %rd57;
	ld.global.u32 	%r136, [%rd58];
	setp.eq.s32 	%p61, %r136, %r134;
	setp.ne.s32 	%p62, %r135, %r2;
	and.pred  	%p63, %p62, %p61;
	selp.u32 	%r137, 1, 0, %p63;
	add.s32 	%r138, %r133, %r137;
	add.s32 	%r139, %r189, 3;
	ld.global.u32 	%r140, [%rd52+12];
	mul.wide.s32 	%rd59, %r140, 4;
	add.s64 	%rd60, %rd1, %rd59;
	ld.global.u32 	%r141, [%rd60];
	setp.eq.s32 	%p64, %r141, %r139;
	setp.ne.s32 	%p65, %r140, %r2;
	and.pred  	%p66, %p65, %p64;
	selp.u32 	%r142, 1, 0, %p66;
	add.s32 	%r143, %r138, %r142;
	add.s32 	%r144, %r189, 4;
	ld.global.u32 	%r145, [%rd52+16];
	mul.wide.s32 	%rd61, %r145, 4;
	add.s64 	%rd62, %rd1, %rd61;
	ld.global.u32 	%r146, [%rd62];
	setp.eq.s32 	%p67, %r146, %r144;
	setp.ne.s32 	%p68, %r145, %r2;
	and.pred  	%p69, %p68, %p67;
	selp.u32 	%r147, 1, 0, %p69;
	add.s32 	%r148, %r143, %r147;
	add.s32 	%r149, %r189, 5;
	ld.global.u32 	%r150, [%rd52+20];
	mul.wide.s32 	%rd63, %r150, 4;
	add.s64 	%rd64, %rd1, %rd63;
	ld.global.u32 	%r151, [%rd64];
	setp.eq.s32 	%p70, %r151, %r149;
	setp.ne.s32 	%p71, %r150, %r2;
	and.pred  	%p72, %p71, %p70;
	selp.u32 	%r152, 1, 0, %p72;
	add.s32 	%r153, %r148, %r152;
	add.s32 	%r154, %r189, 6;
	ld.global.u32 	%r155, [%rd52+24];
	mul.wide.s32 	%rd65, %r155, 4;
	add.s64 	%rd66, %rd1, %rd65;
	ld.global.u32 	%r156, [%rd66];
	setp.eq.s32 	%p73, %r156, %r154;
	setp.ne.s32 	%p74, %r155, %r2;
	and.pred  	%p75, %p74, %p73;
	selp.u32 	%r157, 1, 0, %p75;
	add.s32 	%r158, %r153, %r157;
	add.s32 	%r159, %r189, 7;
	ld.global.u32 	%r160, [%rd52+28];
	mul.wide.s32 	%rd67, %r160, 4;
	add.s64 	%rd68, %rd1, %rd67;
	ld.global.u32 	%r161, [%rd68];
	setp.eq.s32 	%p76, %r161, %r159;
	setp.ne.s32 	%p77, %r160, %r2;
	and.pred  	%p78, %p77, %p76;
	selp.u32 	%r162, 1, 0, %p78;
	add.s32 	%r200, %r158, %r162;
	add.s32 	%r189, %r189, 8;
$L__BB1_8:
	setp.eq.s32 	%p79, %r17, 0;
	@%p79 bra 	$L__BB1_14;
	and.b32  	%r23, %r3, 3;
	setp.lt.u32 	%p80, %r17, 4;
	@%p80 bra 	$L__BB1_11;
	mul.wide.s32 	%rd69, %r189, 4;
	add.s64 	%rd70, %rd2, %rd69;
	ld.global.u32 	%r164, [%rd70];
	mul.wide.s32 	%rd71, %r164, 4;
	add.s64 	%rd72, %rd1, %rd71;
	ld.global.u32 	%r165, [%rd72];
	setp.eq.s32 	%p81, %r165, %r189;
	setp.ne.s32 	%p82, %r164, %r2;
	and.pred  	%p83, %p82, %p81;
	selp.u32 	%r166, 1, 0, %p83;
	add.s32 	%r167, %r200, %r166;
	add.s32 	%r168, %r189, 1;
	ld.global.u32 	%r169, [%rd70+4];
	mul.wide.s32 	%rd73, %r169, 4;
	add.s64 	%rd74, %rd1, %rd73;
	ld.global.u32 	%r170, [%rd74];
	setp.eq.s32 	%p84, %r170, %r168;
	setp.ne.s32 	%p85, %r169, %r2;
	and.pred  	%p86, %p85, %p84;
	selp.u32 	%r171, 1, 0, %p86;
	add.s32 	%r172, %r167, %r171;
	add.s32 	%r173, %r189, 2;
	ld.global.u32 	%r174, [%rd70+8];
	mul.wide.s32 	%rd75, %r174, 4;
	add.s64 	%rd76, %rd1, %rd75;
	ld.global.u32 	%r175, [%rd76];
	setp.eq.s32 	%p87, %r175, %r173;
	setp.ne.s32 	%p88, %r174, %r2;
	and.pred  	%p89, %p88, %p87;
	selp.u32 	%r176, 1, 0, %p89;
	add.s32 	%r177, %r172, %r176;
	add.s32 	%r178, %r189, 3;
	ld.global.u32 	%r179, [%rd70+12];
	mul.wide.s32 	%rd77, %r179, 4;
	add.s64 	%rd78, %rd1, %rd77;
	ld.global.u32 	%r180, [%rd78];
	setp.eq.s32 	%p90, %r180, %r178;
	setp.ne.s32 	%p91, %r179, %r2;
	and.pred  	%p92, %p91, %p90;
	selp.u32 	%r181, 1, 0, %p92;
	add.s32 	%r200, %r177, %r181;
	add.s32 	%r189, %r189, 4;
$L__BB1_11:
	setp.eq.s32 	%p93, %r23, 0;
	@%p93 bra 	$L__BB1_14;
	neg.s32 	%r197, %r23;
$L__BB1_13:
	.pragma "nounroll";
	mul.wide.s32 	%rd79, %r189, 4;
	add.s64 	%rd80, %rd2, %rd79;
	ld.global.u32 	%r182, [%rd80];
	mul.wide.s32 	%rd81, %r182, 4;
	add.s64 	%rd82, %rd1, %rd81;
	ld.global.u32 	%r183, [%rd82];
	setp.eq.s32 	%p94, %r189, %r183;
	setp.ne.s32 	%p95, %r182, %r2;
	and.pred  	%p96, %p95, %p94;
	selp.u32 	%r184, 1, 0, %p96;
	add.s32 	%r200, %r200, %r184;
	add.s32 	%r189, %r189, 1;
	add.s32 	%r197, %r197, 1;
	setp.ne.s32 	%p97, %r197, 0;
	@%p97 bra 	$L__BB1_13;
$L__BB1_14:
	cvta.to.global.u64 	%rd83, %rd7;
	add.s64 	%rd85, %rd83, %rd13;
	st.global.u32 	[%rd85], %r200;
$L__BB1_15:
	ret;

}
	// .globl	scanDegrees
.visible .entry scanDegrees(
	.param .u32 scanDegrees_param_0,
	.param .u64 .ptr .align 1 scanDegrees_param_1,
	.param .u64 .ptr .align 1 scanDegrees_param_2
)
{
	.reg .pred 	%p<53>;
	.reg .b32 	%r<93>;
	.reg .b64 	%rd<9>;
	// demoted variable
	.shared .align 4 .b8 _ZZ11scanDegreesE9prefixSum[4096];
	ld.param.u32 	%r6, [scanDegrees_param_0];
	ld.param.u64 	%rd2, [scanDegrees_param_1];
	ld.param.u64 	%rd3, [scanDegrees_param_2];
	mov.u32 	%r7, %ctaid.x;
	mov.u32 	%r8, %ntid.x;
	mul.lo.s32 	%r1, %r7, %r8;
	mov.u32 	%r2, %tid.x;
	add.s32 	%r3, %r1, %r2;
	setp.ge.s32 	%p10, %r3, %r6;
	@%p10 bra 	$L__BB2_43;
	cvta.to.global.u64 	%rd4, %rd2;
	mul.wide.s32 	%rd5, %r3, 4;
	add.s64 	%rd1, %rd4, %rd5;
	ld.global.u32 	%r9, [%rd1];
	shl.b32 	%r10, %r2, 2;
	mov.u32 	%r11, _ZZ11scanDegreesE9prefixSum;
	add.s32 	%r4, %r11, %r10;
	st.shared.u32 	[%r4], %r9;
	bar.sync 	0;
	and.b32  	%r12, %r2, 1;
	setp.eq.b32 	%p11, %r12, 1;
	not.pred 	%p12, %p11;
	add.s32 	%r13, %r3, 1;
	setp.lt.s32 	%p13, %r13, %r6;
	and.pred  	%p1, %p12, %p13;
	not.pred 	%p14, %p1;
	@%p14 bra 	$L__BB2_3;
	ld.shared.u32 	%r14, [%r4+4];
	ld.shared.u32 	%r15, [%r4];
	add.s32 	%r16, %r15, %r14;
	st.shared.u32 	[%r4], %r16;
$L__BB2_3:
	bar.sync 	0;
	and.b32  	%r17, %r2, 3;
	setp.eq.s32 	%p15, %r17, 0;
	add.s32 	%r18, %r3, 2;
	setp.lt.s32 	%p16, %r18, %r6;
	and.pred  	%p2, %p15, %p16;
	not.pred 	%p17, %p2;
	@%p17 bra 	$L__BB2_5;
	ld.shared.u32 	%r19, [%r4+8];
	ld.shared.u32 	%r20, [%r4];
	add.s32 	%r21, %r20, %r19;
	st.shared.u32 	[%r4], %r21;
$L__BB2_5:
	bar.sync 	0;
	and.b32  	%r22, %r2, 7;
	setp.eq.s32 	%p18, %r22, 0;
	add.s32 	%r23, %r3, 4;
	setp.lt.s32 	%p19, %r23, %r6;
	and.pred  	%p3, %p18, %p19;
	not.pred 	%p20, %p3;
	@%p20 bra 	$L__BB2_7;
	ld.shared.u32 	%r24, [%r4+16];
	ld.shared.u32 	%r25, [%r4];
	add.s32 	%r26, %r25, %r24;
	st.shared.u32 	[%r4], %r26;
$L__BB2_7:
	bar.sync 	0;
	and.b32  	%r27, %r2, 15;
	setp.eq.s32 	%p21, %r27, 0;
	add.s32 	%r28, %r3, 8;
	setp.lt.s32 	%p22, %r28, %r6;
	and.pred  	%p4, %p21, %p22;
	not.pred 	%p23, %p4;
	@%p23 bra 	$L__BB2_9;
	ld.shared.u32 	%r29, [%r4+32];
	ld.shared.u32 	%r30, [%r4];
	add.s32 	%r31, %r30, %r29;
	st.shared.u32 	[%r4], %r31;
$L__BB2_9:
	bar.sync 	0;
	and.b32  	%r32, %r2, 31;
	setp.eq.s32 	%p24, %r32, 0;
	add.s32 	%r33, %r3, 16;
	setp.lt.s32 	%p25, %r33, %r6;
	and.pred  	%p5, %p24, %p25;
	not.pred 	%p26, %p5;
	@%p26 bra 	$L__BB2_11;
	ld.shared.u32 	%r34, [%r4+64];
	ld.shared.u32 	%r35, [%r4];
	add.s32 	%r36, %r35, %r34;
	st.shared.u32 	[%r4], %r36;
$L__BB2_11:
	bar.sync 	0;
	and.b32  	%r37, %r2, 63;
	setp.eq.s32 	%p27, %r37, 0;
	add.s32 	%r38, %r3, 32;
	setp.lt.s32 	%p28, %r38, %r6;
	and.pred  	%p6, %p27, %p28;
	not.pred 	%p29, %p6;
	@%p29 bra 	$L__BB2_13;
	ld.shared.u32 	%r39, [%r4+128];
	ld.shared.u32 	%r40, [%r4];
	add.s32 	%r41, %r40, %r39;
	st.shared.u32 	[%r4], %r41;
$L__BB2_13:
	bar.sync 	0;
	and.b32  	%r42, %r2, 127;
	setp.eq.s32 	%p30, %r42, 0;
	add.s32 	%r43, %r3, 64;
	setp.lt.s32 	%p31, %r43, %r6;
	and.pred  	%p7, %p30, %p31;
	not.pred 	%p32, %p7;
	@%p32 bra 	$L__BB2_15;
	ld.shared.u32 	%r44, [%r4+256];
	ld.shared.u32 	%r45, [%r4];
	add.s32 	%r46, %r45, %r44;
	st.shared.u32 	[%r4], %r46;
$L__BB2_15:
	bar.sync 	0;
	and.b32  	%r47, %r2, 255;
	setp.eq.s32 	%p33, %r47, 0;
	add.s32 	%r48, %r3, 128;
	setp.lt.s32 	%p34, %r48, %r6;
	and.pred  	%p8, %p33, %p34;
	not.pred 	%p35, %p8;
	@%p35 bra 	$L__BB2_17;
	ld.shared.u32 	%r49, [%r4+512];
	ld.shared.u32 	%r50, [%r4];
	add.s32 	%r51, %r50, %r49;
	st.shared.u32 	[%r4], %r51;
$L__BB2_17:
	bar.sync 	0;
	and.b32  	%r52, %r2, 511;
	setp.eq.s32 	%p36, %r52, 0;
	add.s32 	%r53, %r3, 256;
	setp.lt.s32 	%p37, %r53, %r6;
	and.pred  	%p9, %p36, %p37;
	not.pred 	%p38, %p9;
	@%p38 bra 	$L__BB2_19;
	ld.shared.u32 	%r54, [%r4+1024];
	ld.shared.u32 	%r55, [%r4];
	add.s32 	%r56, %r55, %r54;
	st.shared.u32 	[%r4], %r56;
$L__BB2_19:
	bar.sync 	0;
	setp.ne.s32 	%p39, %r2, 0;
	add.s32 	%r5, %r3, 512;
	setp.ge.s32 	%p40, %r5, %r6;
	or.pred  	%p41, %p39, %p40;
	@%p41 bra 	$L__BB2_21;
	ld.shared.u32 	%r57, [_ZZ11scanDegreesE9prefixSum+2048];
	ld.shared.u32 	%r58, [%r4];
	add.s32 	%r59, %r58, %r57;
	st.shared.u32 	[%r4], %r59;
$L__BB2_21:
	setp.ne.s32 	%p42, %r2, 0;
	bar.sync 	0;
	@%p42 bra 	$L__BB2_24;
	setp.ge.s32 	%p43, %r5, %r6;
	shr.s32 	%r60, %r1, 10;
	ld.shared.u32 	%r61, [_ZZ11scanDegreesE9prefixSum];
	cvta.to.global.u64 	%rd6, %rd3;
	mul.wide.s32 	%rd7, %r60, 4;
	add.s64 	%rd8, %rd6, %rd7;
	st.global.u32 	[%rd8+4], %r61;
	@%p43 bra 	$L__BB2_24;
	ld.shared.u32 	%r62, [%r4];
	ld.shared.u32 	%r63, [_ZZ11scanDegreesE9prefixSum+2048];
	sub.s32 	%r64, %r62, %r63;
	st.shared.u32 	[%r4], %r64;
	st.shared.u32 	[_ZZ11scanDegreesE9prefixSum+2048], %r62;
$L__BB2_24:
	bar.sync 	0;
	@%p38 bra 	$L__BB2_26;
	ld.shared.u32 	%r65, [%r4];
	ld.shared.u32 	%r66, [%r4+1024];
	sub.s32 	%r67, %r65, %r66;
	st.shared.u32 	[%r4], %r67;
	st.shared.u32 	[%r4+1024], %r65;
$L__BB2_26:
	bar.sync 	0;
	@%p35 bra 	$L__BB2_28;
	ld.shared.u32 	%r68, [%r4];
	ld.shared.u32 	%r69, [%r4+512];
	sub.s32 	%r70, %r68, %r69;
	st.shared.u32 	[%r4], %r70;
	st.shared.u32 	[%r4+512], %r68;
$L__BB2_28:
	bar.sync 	0;
	@%p32 bra 	$L__BB2_30;
	ld.shared.u32 	%r71, [%r4];
	ld.shared.u32 	%r72, [%r4+256];
	sub.s32 	%r73, %r71, %r72;
	st.shared.u32 	[%r4], %r73;
	st.shared.u32 	[%r4+256], %r71;
$L__BB2_30:
	bar.sync 	0;
	@%p29 bra 	$L__BB2_32;
	ld.shared.u32 	%r74, [%r4];
	ld.shared.u32 	%r75, [%r4+128];
	sub.s32 	%r76, %r74, %r75;
	st.shared.u32 	[%r4], %r76;
	st.shared.u32 	[%r4+128], %r74;
$L__BB2_32:
	bar.sync 	0;
	@%p26 bra 	$L__BB2_34;
	ld.shared.u32 	%r77, [%r4];
	ld.shared.u32 	%r78, [%r4+64];
	sub.s32 	%r79, %r77, %r78;
	st.shared.u32 	[%r4], %r79;
	st.shared.u32 	[%r4+64], %r77;
$L__BB2_34:
	bar.sync 	0;
	@%p23 bra 	$L__BB2_36;
	ld.shared.u32 	%r80, [%r4];
	ld.shared.u32 	%r81, [%r4+32];
	sub.s32 	%r82, %r80, %r81;
	st.shared.u32 	[%r4], %r82;
	st.shared.u32 	[%r4+32], %r80;
$L__BB2_36:
	bar.sync 	0;
	@%p20 bra 	$L__BB2_38;
	ld.shared.u32 	%r83, [%r4];
	ld.shared.u32 	%r84, [%r4+16];
	sub.s32 	%r85, %r83, %r84;
	st.shared.u32 	[%r4], %r85;
	st.shared.u32 	[%r4+16], %r83;
$L__BB2_38:
	bar.sync 	0;
	@%p17 bra 	$L__BB2_40;
	ld.shared.u32 	%r86, [%r4];
	ld.shared.u32 	%r87, [%r4+8];
	sub.s32 	%r88, %r86, %r87;
	st.shared.u32 	[%r4], %r88;
	st.shared.u32 	[%r4+8], %r86;
$L__BB2_40:
	bar.sync 	0;
	@%p14 bra 	$L__BB2_42;
	ld.shared.u32 	%r89, [%r4];
	ld.shared.u32 	%r90, [%r4+4];
	sub.s32 	%r91, %r89, %r90;
	st.shared.u32 	[%r4], %r91;
	st.shared.u32 	[%r4+4], %r89;
$L__BB2_42:
	bar.sync 	0;
	ld.shared.u32 	%r92, [%r4];
	st.global.u32 	[%rd1], %r92;
$L__BB2_43:
	ret;

}
	// .globl	assignVerticesNextQueue
.visible .entry assignVerticesNextQueue(
	.param .u64 .ptr .align 1 assignVerticesNextQueue_param_0,
	.param .u64 .ptr .align 1 assignVerticesNextQueue_param_1,
	.param .u64 .ptr .align 1 assignVerticesNextQueue_param_2,
	.param .u64 .ptr .align 1 assignVerticesNextQueue_param_3,
	.param .u32 assignVerticesNextQueue_param_4,
	.param .u64 .ptr .align 1 assignVerticesNextQueue_param_5,
	.param .u64 .ptr .align 1 assignVerticesNextQueue_param_6,
	.param .u64 .ptr .align 1 assignVerticesNextQueue_param_7,
	.param .u32 assignVerticesNextQueue_param_8
)
{
	.reg .pred 	%p<8>;
	.reg .b32 	%r<37>;
	.reg .b64 	%rd<28>;

	ld.param.u64 	%rd6, [assignVerticesNextQueue_param_0];
	ld.param.u64 	%rd7, [assignVerticesNextQueue_param_1];
	ld.param.u64 	%rd8, [assignVerticesNextQueue_param_2];
	ld.param.u64 	%rd9, [assignVerticesNextQueue_param_3];
	ld.param.u32 	%r19, [assignVerticesNextQueue_param_4];
	ld.param.u64 	%rd10, [assignVerticesNextQueue_param_5];
	ld.param.u64 	%rd11, [assignVerticesNextQueue_param_6];
	ld.param.u64 	%rd12, [assignVerticesNextQueue_param_7];
	mov.u32 	%r20, %ctaid.x;
	mov.u32 	%r21, %ntid.x;
	mov.u32 	%r22, %tid.x;
	mad.lo.s32 	%r1, %r20, %r21, %r22;
	setp.ge.s32 	%p1, %r1, %r19;
	@%p1 bra 	$L__BB3_8;
	setp.lt.s32 	%p2, %r1, 1;
	mov.b32 	%r29, 0;
	@%p2 bra 	$L__BB3_3;
	add.s32 	%r24, %r1, -1;
	cvta.to.global.u64 	%rd13, %rd12;
	mul.wide.u32 	%rd14, %r24, 4;
	add.s64 	%rd15, %rd13, %rd14;
	ld.global.u32 	%r29, [%rd15];
$L__BB3_3:
	cvta.to.global.u64 	%rd16, %rd10;
	mul.wide.s32 	%rd17, %r1, 4;
	add.s64 	%rd18, %rd16, %rd17;
	ld.global.u32 	%r4, [%rd18];
	cvta.to.global.u64 	%rd19, %rd7;
	mul.wide.s32 	%rd20, %r4, 4;
	add.s64 	%rd1, %rd19, %rd20;
	cvta.to.global.u64 	%rd21, %rd8;
	add.s64 	%rd2, %rd21, %rd20;
	ld.global.u32 	%r34, [%rd2];
	setp.lt.s32 	%p3, %r34, 1;
	@%p3 bra 	$L__BB3_8;
	ld.global.u32 	%r35, [%rd1];
	cvta.to.global.u64 	%rd3, %rd6;
	cvta.to.global.u64 	%rd4, %rd9;
	cvta.to.global.u64 	%rd5, %rd11;
	mov.b32 	%r36, 0;
	mov.u32 	%r32, %r35;
$L__BB3_5:
	mul.wide.s32 	%rd22, %r32, 4;
	add.s64 	%rd23, %rd3, %rd22;
	ld.global.u32 	%r11, [%rd23];
	mul.wide.s32 	%rd24, %r11, 4;
	add.s64 	%rd25, %rd4, %rd24;
	ld.global.u32 	%r26, [%rd25];
	setp.ne.s32 	%p4, %r26, %r32;
	setp.eq.s32 	%p5, %r11, %r4;
	or.pred  	%p6, %p5, %p4;
	@%p6 bra 	$L__BB3_7;
	add.s32 	%r27, %r36, %r29;
	mul.wide.s32 	%rd26, %r27, 4;
	add.s64 	%rd27, %rd5, %rd26;
	st.global.u32 	[%rd27], %r11;
	add.s32 	%r36, %r36, 1;
	ld.global.u32 	%r35, [%rd1];
	ld.global.u32 	%r34, [%rd2];
$L__BB3_7:
	add.s32 	%r32, %r32, 1;
	add.s32 	%r28, %r34, %r35;
	setp.lt.s32 	%p7, %r32, %r28;
	@%p7 bra 	$L__BB3_5;
$L__BB3_8:
	ret;

}
	// .globl	augCountDegrees
.visible .entry augCountDegrees(
	.param .u64 .ptr .align 1 augCountDegrees_param_0,
	.param .u64 .ptr .align 1 augCountDegrees_param_1,
	.param .u64 .ptr .align 1 augCountDegrees_param_2,
	.param .u32 augCountDegrees_param_3,
	.param .u64 .ptr .align 1 augCountDegrees_param_4,
	.param .u64 .ptr .align 1 augCountDegrees_param_5,
	.param .u64 .ptr .align 1 augCountDegrees_param_6,
	.param .u64 .ptr .align 1 augCountDegrees_param_7,
	.param .u32 augCountDegrees_param_8
)
{
	.reg .pred 	%p<45>;
	.reg .b32 	%r<172>;
	.reg .b64 	%rd<36>;

	ld.param.u64 	%rd11, [augCountDegrees_param_0];
	ld.param.u64 	%rd5, [augCountDegrees_param_1];
	ld.param.u64 	%rd6, [augCountDegrees_param_2];
	ld.param.u32 	%r50, [augCountDegrees_param_3];
	ld.param.u64 	%rd7, [augCountDegrees_param_4];
	ld.param.u64 	%rd8, [augCountDegrees_param_5];
	ld.param.u64 	%rd9, [augCountDegrees_param_6];
	ld.param.u64 	%rd10, [augCountDegrees_param_7];
	ld.param.u32 	%r49, [augCountDegrees_param_8];
	cvta.to.global.u64 	%rd1, %rd11;
	mov.u32 	%r51, %ctaid.x;
	mov.u32 	%r52, %ntid.x;
	mov.u32 	%r53, %tid.x;
	mad.lo.s32 	%r1, %r51, %r52, %r53;
	setp.ge.s32 	%p1, %r1, %r50;
	@%p1 bra 	$L__BB4_22;
	cvta.to.global.u64 	%rd12, %rd6;
	cvta.to.global.u64 	%rd13, %rd5;
	cvta.to.global.u64 	%rd14, %rd7;
	cvta.to.global.u64 	%rd15, %rd10;
	mul.wide.s32 	%rd16, %r1, 4;
	add.s64 	%rd17, %rd14, %rd16;
	ld.global.u32 	%r2, [%rd17];
	add.s64 	%rd18, %rd15, %rd16;
	ld.global.u32 	%r3, [%rd18];
	mul.wide.s32 	%rd19, %r2, 4;
	add.s64 	%rd2, %rd13, %rd19;
	add.s64 	%rd20, %rd12, %rd19;
	ld.global.u32 	%r4, [%rd20];
	setp.lt.s32 	%p2, %r4, 1;
	mov.b32 	%r171, 0;
	@%p2 bra 	$L__BB4_21;
	ld.global.u32 	%r156, [%rd2];
	setp.lt.s32 	%p3, %r49, 1;
	add.s32 	%r6, %r4, %r156;
	@%p3 bra 	$L__BB4_6;
	cvta.to.global.u64 	%rd3, %rd9;
	mov.b32 	%r171, 0;
$L__BB4_4:
	mul.wide.s32 	%rd21, %r156, 4;
	add.s64 	%rd22, %rd1, %rd21;
	ld.global.u32 	%r40, [%rd22];
	setp.eq.s32 	%p4, %r40, %r2;
	mov.b32 	%r56, 0;
	mov.u32 	%r170, %r56;
	@%p4 bra 	$L__BB4_20;
	mul.lo.s32 	%r169, %r40, %r49;
	add.s32 	%r42, %r169, %r49;
	bra.uni 	$L__BB4_19;
$L__BB4_6:
	add.s32 	%r62, %r156, 1;
	max.s32 	%r63, %r6, %r62;
	sub.s32 	%r7, %r63, %r156;
	and.b32  	%r8, %r7, 15;
	sub.s32 	%r64, %r156, %r63;
	setp.gt.u32 	%p8, %r64, -16;
	mov.b32 	%r171, 0;
	@%p8 bra 	$L__BB4_9;
	and.b32  	%r66, %r7, -16;
	neg.s32 	%r152, %r66;
	add.s64 	%rd4, %rd1, 32;
	mov.b32 	%r171, 0;
$L__BB4_8:
	.pragma "nounroll";
	mul.wide.s32 	%rd25, %r156, 4;
	add.s64 	%rd26, %rd4, %rd25;
	ld.global.u32 	%r67, [%rd26+-32];
	setp.ne.s32 	%p9, %r67, %r2;
	selp.u32 	%r68, 1, 0, %p9;
	add.s32 	%r69, %r171, %r68;
	ld.global.u32 	%r70, [%rd26+-28];
	setp.ne.s32 	%p10, %r70, %r2;
	selp.u32 	%r71, 1, 0, %p10;
	add.s32 	%r72, %r69, %r71;
	ld.global.u32 	%r73, [%rd26+-24];
	setp.ne.s32 	%p11, %r73, %r2;
	selp.u32 	%r74, 1, 0, %p11;
	add.s32 	%r75, %r72, %r74;
	ld.global.u32 	%r76, [%rd26+-20];
	setp.ne.s32 	%p12, %r76, %r2;
	selp.u32 	%r77, 1, 0, %p12;
	add.s32 	%r78, %r75, %r77;
	ld.global.u32 	%r79, [%rd26+-16];
	setp.ne.s32 	%p13, %r79, %r2;
	selp.u32 	%r80, 1, 0, %p13;
	add.s32 	%r81, %r78, %r80;
	ld.global.u32 	%r82, [%rd26+-12];
	setp.ne.s32 	%p14, %r82, %r2;
	selp.u32 	%r83, 1, 0, %p14;
	add.s32 	%r84, %r81, %r83;
	ld.global.u32 	%r85, [%rd26+-8];
	setp.ne.s32 	%p15, %r85, %r2;
	selp.u32 	%r86, 1, 0, %p15;
	add.s32 	%r87, %r84, %r86;
	ld.global.u32 	%r88, [%rd26+-4];
	setp.ne.s32 	%p16, %r88, %r2;
	selp.u32 	%r89, 1, 0, %p16;
	add.s32 	%r90, %r87, %r89;
	ld.global.u32 	%r91, [%rd26];
	setp.ne.s32 	%p17, %r91, %r2;
	selp.u32 	%r92, 1, 0, %p17;
	add.s32 	%r93, %r90, %r92;
	ld.global.u32 	%r94, [%rd26+4];
	setp.ne.s32 	%p18, %r94, %r2;
	selp.u32 	%r95, 1, 0, %p18;
	add.s32 	%r96, %r93, %r95;
	ld.global.u32 	%r97, [%rd26+8];
	setp.ne.s32 	%p19, %r97, %r2;
	selp.u32 	%r98, 1, 0, %p19;
	add.s32 	%r99, %r96, %r98;
	ld.global.u32 	%r100, [%rd26+12];
	setp.ne.s32 	%p20, %r100, %r2;
	selp.u32 	%r101, 1, 0, %p20;
	add.s32 	%r102, %r99, %r101;
	ld.global.u32 	%r103, [%rd26+16];
	setp.ne.s32 	%p21, %r103, %r2;
	selp.u32 	%r104, 1, 0, %p21;
	add.s32 	%r105, %r102, %r104;
	ld.global.u32 	%r106, [%rd26+20];
	setp.ne.s32 	%p22, %r106, %r2;
	selp.u32 	%r107, 1, 0, %p22;
	add.s32 	%r108, %r105, %r107;
	ld.global.u32 	%r109, [%rd26+24];
	setp.ne.s32 	%p23, %r109, %r2;
	selp.u32 	%r110, 1, 0, %p23;
	add.s32 	%r111, %r108, %r110;
	ld.global.u32 	%r112, [%rd26+28];
	setp.ne.s32 	%p24, %r112, %r2;
	selp.u32 	%r113, 1, 0, %p24;
	add.s32 	%r171, %r111, %r113;
	add.s32 	%r156, %r156, 16;
	add.s32 	%r152, %r152, 16;
	setp.ne.s32 	%p25, %r152, 0;
	@%p25 bra 	$L__BB4_8;
$L__BB4_9:
	setp.eq.s32 	%p26, %r8, 0;
	@%p26 bra 	$L__BB4_21;
	and.b32  	%r19, %r7, 7;
	setp.lt.u32 	%p27, %r8, 8;
	@%p27 bra 	$L__BB4_12;
	mul.wide.s32 	%rd27, %r156, 4;
	add.s64 	%rd28, %rd1, %rd27;
	ld.global.u32 	%r115, [%rd28];
	setp.ne.s32 	%p28, %r115, %r2;
	selp.u32 	%r116, 1, 0, %p28;
	add.s32 	%r117, %r171, %r116;
	ld.global.u32 	%r118, [%rd28+4];
	setp.ne.s32 	%p29, %r118, %r2;
	selp.u32 	%r119, 1, 0, %p29;
	add.s32 	%r120, %r117, %r119;
	ld.global.u32 	%r121, [%rd28+8];
	setp.ne.s32 	%p30, %r121, %r2;
	selp.u32 	%r122, 1, 0, %p30;
	add.s32 	%r123, %r120, %r122;
	ld.global.u32 	%r124, [%rd28+12];
	setp.ne.s32 	%p31, %r124, %r2;
	selp.u32 	%r125, 1, 0, %p31;
	add.s32 	%r126, %r123, %r125;
	ld.global.u32 	%r127, [%rd28+16];
	setp.ne.s32 	%p32, %r127, %r2;
	selp.u32 	%r128, 1, 0, %p32;
	add.s32 	%r129, %r126, %r128;
	ld.global.u32 	%r130, [%rd28+20];
	setp.ne.s32 	%p33, %r130, %r2;
	selp.u32 	%r131, 1, 0, %p33;
	add.s32 	%r132, %r129, %r131;
	ld.global.u32 	%r133, [%rd28+24];
	setp.ne.s32 	%p34, %r133, %r2;
	selp.u32 	%r134, 1, 0, %p34;
	add.s32 	%r135, %r132, %r134;
	ld.global.u32 	%r136, [%rd28+28];
	setp.ne.s32 	%p35, %r136, %r2;
	selp.u32 	%r137, 1, 0, %p35;
	add.s32 	%r171, %r135, %r137;
	add.s32 	%r156, %r156, 8;
$L__BB4_12:
	setp.eq.s32 	%p36, %r19, 0;
	@%p36 bra 	$L__BB4_21;
	and.b32  	%r25, %r7, 3;
	setp.lt.u32 	%p37, %r19, 4;
	@%p37 bra 	$L__BB4_15;
	mul.wide.s32 	%rd29, %r156, 4;
	add.s64 	%rd30, %rd1, %rd29;
	ld.global.u32 	%r139, [%rd30];
	setp.ne.s32 	%p38, %r139, %r2;
	selp.u32 	%r140, 1, 0, %p38;
	add.s32 	%r141, %r171, %r140;
	ld.global.u32 	%r142, [%rd30+4];
	setp.ne.s32 	%p39, %r142, %r2;
	selp.u32 	%r143, 1, 0, %p39;
	add.s32 	%r144, %r141, %r143;
	ld.global.u32 	%r145, [%rd30+8];
	setp.ne.s32 	%p40, %r145, %r2;
	selp.u32 	%r146, 1, 0, %p40;
	add.s32 	%r147, %r144, %r146;
	ld.global.u32 	%r148, [%rd30+12];
	setp.ne.s32 	%p41, %r148, %r2;
	selp.u32 	%r149, 1, 0, %p41;
	add.s32 	%r171, %r147, %r149;
	add.s32 	%r156, %r156, 4;
$L__BB4_15:
	setp.eq.s32 	%p42, %r25, 0;
	@%p42 bra 	$L__BB4_21;
	neg.s32 	%r164, %r25;
$L__BB4_17:
	.pragma "nounroll";
	mul.wide.s32 	%rd31, %r156, 4;
	add.s64 	%rd32, %rd1, %rd31;
	ld.global.u32 	%r150, [%rd32];
	setp.ne.s32 	%p43, %r150, %r2;
	selp.u32 	%r151, 1, 0, %p43;
	add.s32 	%r171, %r171, %r151;
	add.s32 	%r156, %r156, 1;
	add.s32 	%r164, %r164, 1;
	setp.eq.s32 	%p44, %r164, 0;
	@%p44 bra 	$L__BB4_21;
	bra.uni 	$L__BB4_17;
$L__BB4_18:
	add.s32 	%r169, %r169, 1;
	setp.ge.s32 	%p6, %r169, %r42;
	mov.b32 	%r170, 1;
	@%p6 bra 	$L__BB4_20;
$L__BB4_19:
	mul.wide.s32 	%rd23, %r169, 4;
	add.s64 	%rd24, %rd3, %rd23;
	ld.global.u32 	%r58, [%rd24];
	setp.ne.s32 	%p5, %r58, %r3;
	mov.u32 	%r170, %r56;
	@%p5 bra 	$L__BB4_18;
$L__BB4_20:
	add.s32 	%r171, %r170, %r171;
	add.s32 	%r156, %r156, 1;
	setp.lt.s32 	%p7, %r156, %r6;
	@%p7 bra 	$L__BB4_4;
$L__BB4_21:
	cvta.to.global.u64 	%rd33, %rd8;
	add.s64 	%rd35, %rd33, %rd16;
	st.global.u32 	[%rd35], %r171;
$L__BB4_22:
	ret;

}
	// .globl	augAssignVNQ
.visible .entry augAssignVNQ(
	.param .u64 .ptr .align 1 augAssignVNQ_param_0,
	.param .u64 .ptr .align 1 augAssignVNQ_param_1,
	.param .u64 .ptr .align 1 augAssignVNQ_param_2,
	.param .u32 augAssignVNQ_param_3,
	.param .u64 .ptr .align 1 augAssignVNQ_param_4,
	.param .u64 .ptr .align 1 augAssignVNQ_param_5,
	.param .u64 .ptr .align 1 augAssignVNQ_param_6,
	.param .u32 augAssignVNQ_param_7,
	.param .u64 .ptr .align 1 augAssignVNQ_param_8,
	.param .u64 .ptr .align 1 augAssignVNQ_param_9,
	.param .u64 .ptr .align 1 augAssignVNQ_param_10,
	.param .u32 augAssignVNQ_param_11
)
{
	.reg .pred 	%p<11>;
	.reg .b32 	%r<66>;
	.reg .b64 	%rd<39>;

	ld.param.u64 	%rd13, [augAssignVNQ_param_0];
	ld.param.u64 	%rd7, [augAssignVNQ_param_1];
	ld.param.u64 	%rd8, [augAssignVNQ_param_2];
	ld.param.u32 	%r37, [augAssignVNQ_param_3];
	ld.param.u64 	%rd9, [augAssignVNQ_param_4];
	ld.param.u64 	%rd14, [augAssignVNQ_param_5];
	ld.param.u64 	%rd10, [augAssignVNQ_param_6];
	ld.param.u64 	%rd11, [augAssignVNQ_param_8];
	ld.param.u64 	%rd12, [augAssignVNQ_param_9];
	ld.param.u64 	%rd15, [augAssignVNQ_param_10];
	ld.param.u32 	%r36, [augAssignVNQ_param_11];
	cvta.to.global.u64 	%rd1, %rd15;
	cvta.to.global.u64 	%rd2, %rd14;
	cvta.to.global.u64 	%rd3, %rd13;
	mov.u32 	%r38, %ctaid.x;
	mov.u32 	%r39, %ntid.x;
	mov.u32 	%r40, %tid.x;
	mad.lo.s32 	%r1, %r38, %r39, %r40;
	setp.ge.s32 	%p1, %r1, %r37;
	@%p1 bra 	$L__BB5_16;
	setp.lt.s32 	%p2, %r1, 1;
	mov.b32 	%r50, 0;
	@%p2 bra 	$L__BB5_3;
	add.s32 	%r42, %r1, -1;
	cvta.to.global.u64 	%rd16, %rd10;
	mul.wide.u32 	%rd17, %r42, 4;
	add.s64 	%rd18, %rd16, %rd17;
	ld.global.u32 	%r50, [%rd18];
$L__BB5_3:
	cvta.to.global.u64 	%rd19, %rd9;
	mul.wide.s32 	%rd20, %r1, 4;
	add.s64 	%rd21, %rd19, %rd20;
	ld.global.u32 	%r4, [%rd21];
	cvta.to.global.u64 	%rd22, %rd12;
	add.s64 	%rd23, %rd22, %rd20;
	ld.global.u32 	%r5, [%rd23];
	cvta.to.global.u64 	%rd24, %rd7;
	mul.wide.s32 	%rd25, %r4, 4;
	add.s64 	%rd4, %rd24, %rd25;
	cvta.to.global.u64 	%rd26, %rd8;
	add.s64 	%rd5, %rd26, %rd25;
	ld.global.u32 	%r51, [%rd5];
	setp.lt.s32 	%p3, %r51, 1;
	@%p3 bra 	$L__BB5_16;
	ld.global.u32 	%r52, [%rd4];
	setp.gt.s32 	%p4, %r36, 0;
	@%p4 bra 	$L__BB5_9;
	mov.b32 	%r65, 0;
	mov.u32 	%r61, %r52;
$L__BB5_6:
	mul.wide.s32 	%rd27, %r61, 4;
	add.s64 	%rd28, %rd3, %rd27;
	ld.global.u32 	%r28, [%rd28];
	setp.eq.s32 	%p5, %r28, %r4;
	@%p5 bra 	$L__BB5_8;
	add.s32 	%r44, %r65, %r50;
	mul.wide.s32 	%rd29, %r44, 4;
	add.s64 	%rd30, %rd2, %rd29;
	st.global.u32 	[%rd30], %r28;
	add.s64 	%rd31, %rd1, %rd29;
	st.global.u32 	[%rd31], %r5;
	add.s32 	%r65, %r65, 1;
	ld.global.u32 	%r52, [%rd4];
	ld.global.u32 	%r51, [%rd5];
$L__BB5_8:
	add.s32 	%r61, %r61, 1;
	add.s32 	%r45, %r51, %r52;
	setp.lt.s32 	%p6, %r61, %r45;
	@%p6 bra 	$L__BB5_6;
	bra.uni 	$L__BB5_16;
$L__BB5_9:
	cvta.to.global.u64 	%rd6, %rd11;
	mov.b32 	%r58, 0;
	mov.u32 	%r53, %r52;
$L__BB5_10:
	mul.wide.s32 	%rd32, %r53, 4;
	add.s64 	%rd33, %rd3, %rd32;
	ld.global.u32 	%r12, [%rd33];
	setp.eq.s32 	%p7, %r12, %r4;
	@%p7 bra 	$L__BB5_15;
	mul.lo.s32 	%r55, %r12, %r36;
	add.s32 	%r14, %r55, %r36;
$L__BB5_12:
	mul.wide.s32 	%rd34, %r55, 4;
	add.s64 	%rd35, %rd6, %rd34;
	ld.global.u32 	%r47, [%rd35];
	setp.eq.s32 	%p8, %r47, %r5;
	@%p8 bra 	$L__BB5_15;
	add.s32 	%r55, %r55, 1;
	setp.lt.s32 	%p9, %r55, %r14;
	@%p9 bra 	$L__BB5_12;
	add.s32 	%r48, %r58, %r50;
	mul.wide.s32 	%rd36, %r48, 4;
	add.s64 	%rd37, %rd2, %rd36;
	st.global.u32 	[%rd37], %r12;
	add.s64 	%rd38, %rd1, %rd36;
	st.global.u32 	[%rd38], %r5;
	add.s32 	%r58, %r58, 1;
	ld.global.u32 	%r52, [%rd4];
	ld.global.u32 	%r51, [%rd5];
$L__BB5_15:
	add.s32 	%r53, %r53, 1;
	add.s32 	%r49, %r51, %r52;
	setp.lt.s32 	%p10, %r53, %r49;
	@%p10 bra 	$L__BB5_10;
$L__BB5_16:
	ret;

}
	// .globl	numberPivotID
.visible .entry numberPivotID(
	.param .u64 .ptr .align 1 numberPivotID_param_0,
	.param .u64 .ptr .align 1 numberPivotID_param_1,
	.param .u32 numberPivotID_param_2,
	.param .u32 numberPivotID_param_3,
	.param .u64 .ptr .align 1 numberPivotID_param_4,
	.param .u64 .ptr .align 1 numberPivotID_param_5,
	.param .u64 .ptr .align 1 numberPivotID_param_6
)
{
	.reg .pred 	%p<9>;
	.reg .b16 	%rs<2>;
	.reg .b32 	%r<19>;
	.reg .b64 	%rd<17>;

	ld.param.u64 	%rd7, [numberPivotID_param_0];
	ld.param.u32 	%r9, [numberPivotID_param_2];
	ld.param.u32 	%r10, [numberPivotID_param_3];
	ld.param.u64 	%rd4, [numberPivotID_param_4];
	ld.param.u64 	%rd5, [numberPivotID_param_5];
	ld.param.u64 	%rd6, [numberPivotID_param_6];
	cvta.to.global.u64 	%rd1, %rd7;
	mov.u32 	%r11, %ctaid.x;
	mov.u32 	%r12, %ntid.x;
	mov.u32 	%r13, %tid.x;
	mad.lo.s32 	%r18, %r11, %r12, %r13;
	setp.ge.s32 	%p1, %r18, %r9;
	@%p1 bra 	$L__BB6_12;
	setp.ne.s32 	%p2, %r18, 0;
	@%p2 bra 	$L__BB6_3;
	ld.global.u32 	%r17, [%rd1];
	bra.uni 	$L__BB6_4;
$L__BB6_3:
	mul.wide.s32 	%rd8, %r18, 4;
	add.s64 	%rd9, %rd1, %rd8;
	ld.global.u32 	%r17, [%rd9];
	ld.global.u32 	%r14, [%rd9+-4];
	setp.eq.s32 	%p3, %r17, %r14;
	@%p3 bra 	$L__BB6_12;
$L__BB6_4:
	setp.lt.s32 	%p4, %r10, 1;
	@%p4 bra 	$L__BB6_12;
	cvta.to.global.u64 	%rd10, %rd5;
	mul.wide.s32 	%rd11, %r17, 4;
	add.s64 	%rd2, %rd10, %rd11;
	cvta.to.global.u64 	%rd3, %rd6;
	add.s32 	%r5, %r10, %r18;
$L__BB6_6:
	setp.ge.s32 	%p5, %r18, %r9;
	@%p5 bra 	$L__BB6_11;
	mul.wide.s32 	%rd12, %r18, 4;
	add.s64 	%rd13, %rd1, %rd12;
	ld.global.u32 	%r15, [%rd13];
	setp.ne.s32 	%p6, %r15, %r17;
	@%p6 bra 	$L__BB6_11;
	ld.global.u32 	%r7, [%rd2];
	add.s32 	%r16, %r7, 1;
	st.global.u32 	[%rd2], %r16;
	setp.lt.s32 	%p7, %r7, %r10;
	@%p7 bra 	$L__BB6_10;
	cvta.to.global.u64 	%rd14, %rd4;
	mov.b16 	%rs1, 1;
	st.global.u8 	[%rd14], %rs1;
	bra.uni 	$L__BB6_12;
$L__BB6_10:
	add.s64 	%rd16, %rd3, %rd12;
	st.global.u32 	[%rd16], %r7;
$L__BB6_11:
	add.s32 	%r18, %r18, 1;
	setp.lt.s32 	%p8, %r18, %r5;
	@%p8 bra 	$L__BB6_6;
$L__BB6_12:
	ret;

}
	// .globl	assignPivotID
.visible .entry assignPivotID(
	.param .u64 .ptr .align 1 assignPivotID_param_0,
	.param .u64 .ptr .align 1 assignPivotID_param_1,
	.param .u64 .ptr .align 1 assignPivotID_param_2,
	.param .u32 assignPivotID_param_3,
	.param .u32 assignPivotID_param_4,
	.param .u64 .ptr .align 1 assignPivotID_param_5,
	.param .u64 .ptr .align 1 assignPivotID_param_6,
	.param .u64 .ptr .align 1 assignPivotID_param_7,
	.param .u32 assignPivotID_param_8
)
{
	.reg .pred 	%p<3>;
	.reg .b32 	%r<14>;
	.reg .b64 	%rd<18>;

	ld.param.u64 	%rd2, [assignPivotID_param_0];
	ld.param.u64 	%rd3, [assignPivotID_param_1];
	ld.param.u64 	%rd4, [assignPivotID_param_2];
	ld.param.u32 	%r5, [assignPivotID_param_3];
	ld.param.u32 	%r3, [assignPivotID_param_4];
	ld.param.u64 	%rd5, [assignPivotID_param_6];
	ld.param.u64 	%rd6, [assignPivotID_param_7];
	ld.param.u32 	%r4, [assignPivotID_param_8];
	mov.u32 	%r6, %ctaid.x;
	mov.u32 	%r7, %ntid.x;
	mov.u32 	%r8, %tid.x;
	mad.lo.s32 	%r1, %r6, %r7, %r8;
	setp.ge.s32 	%p1, %r1, %r5;
	@%p1 bra 	$L__BB7_3;
	cvta.to.global.u64 	%rd7, %rd6;
	cvta.to.global.u64 	%rd8, %rd2;
	cvta.to.global.u64 	%rd9, %rd3;
	cvta.to.global.u64 	%rd10, %rd5;
	cvta.to.global.u64 	%rd11, %rd4;
	mul.wide.s32 	%rd12, %r1, 4;
	add.s64 	%rd13, %rd8, %rd12;
	ld.global.u32 	%r9, [%rd13];
	add.s64 	%rd14, %rd9, %rd12;
	ld.global.u32 	%r10, [%rd14];
	add.s64 	%rd15, %rd10, %rd12;
	ld.global.u32 	%r11, [%rd15];
	mad.lo.s32 	%r12, %r9, %r3, %r11;
	mul.wide.s32 	%rd16, %r12, 4;
	add.s64 	%rd17, %rd11, %rd16;
	st.global.u32 	[%rd17], %r10;
	add.s32 	%r2, %r4, 1;
	add.s64 	%rd1, %rd7, %rd16;
	ld.global.u32 	%r13, [%rd1];
	setp.ge.s32 	%p2, %r2, %r13;
	@%p2 bra 	$L__BB7_3;
	st.global.u32 	[%rd1], %r2;
$L__BB7_3:
	ret;

}


// ===== COMPILED SASS (sm_100) =====

	.target	sm_100

	.elftype	@"ET_EXEC"


//--------------------- .note.nv.tkinfo           --------------------------
	.section	.note.nv.tkinfo,"",@"SHT_NOTE"
	.sectionflags	@"SHF_NOTE_NV_TKINFO"
	.tkinfo
        /*0018*/ 	.word	0x00000002
        /*0030*/ 	.string	""
        /*0030*/ 	.string	"ptxas"
        /*0030*/ 	.string	"Cuda compilation tools, release 13.0, V13.0.88"
        /*0030*/ 	.string	"Build cuda_13.0.r13.0/compiler.36424714_0"
        /*0030*/ 	.string	"-arch sm_100 -m 64 "



//--------------------- .note.nv.cuinfo           --------------------------
	.section	.note.nv.cuinfo,"",@"SHT_NOTE"
	.sectionflags	@"SHF_NOTE_NV_CUINFO"
        /*0018*/ 	.short	0x0002
        /*001a*/ 	.short	0x0064
        /*001c*/ 	.short	0x0082
	.zero		2


//--------------------- .nv.info                  --------------------------
	.section	.nv.info,"",@"SHT_CUDA_INFO"
	.align	4


	//----- nvinfo : EIATTR_REGCOUNT
	.align		4
        /*0000*/ 	.byte	0x04, 0x2f
        /*0002*/ 	.short	(.L_1 - .L_0)
	.align		4
.L_0:
        /*0004*/ 	.word	index@(nextLayer)
        /*0008*/ 	.word	0x00000018


	//----- nvinfo : EIATTR_FRAME_SIZE
	.align		4
.L_1:
        /*000c*/ 	.byte	0x04, 0x11
        /*000e*/ 	.short	(.L_3 - .L_2)
	.align		4
.L_2:
        /*0010*/ 	.word	index@(nextLayer)
        /*0014*/ 	.word	0x00000000


	//----- nvinfo : EIATTR_REGCOUNT
	.align		4
.L_3:
        /*0018*/ 	.byte	0x04, 0x2f
        /*001a*/ 	.short	(.L_5 - .L_4)
	.align		4
.L_4:
        /*001c*/ 	.word	index@(countDegrees)
        /*0020*/ 	.word	0x00000022


	//----- nvinfo : EIATTR_FRAME_SIZE
	.align		4
.L_5:
        /*0024*/ 	.byte	0x04, 0x11
        /*0026*/ 	.short	(.L_7 - .L_6)
	.align		4
.L_6:
        /*0028*/ 	.word	index@(countDegrees)
        /*002c*/ 	.word	0x00000000


	//----- nvinfo : EIATTR_REGCOUNT
	.align		4
.L_7:
        /*0030*/ 	.byte	0x04, 0x2f
        /*0032*/ 	.short	(.L_9 - .L_8)
	.align		4
.L_8:
        /*0034*/ 	.word	index@(scanDegrees)
        /*0038*/ 	.word	0x00000010


	//----- nvinfo : EIATTR_FRAME_SIZE
	.align		4
.L_9:
        /*003c*/ 	.byte	0x04, 0x11
        /*003e*/ 	.short	(.L_11 - .L_10)
	.align		4
.L_10:
        /*0040*/ 	.word	index@(scanDegrees)
        /*0044*/ 	.word	0x00000000


	//----- nvinfo : EIATTR_REGCOUNT
	.align		4
.L_11:
        /*0048*/ 	.byte	0x04, 0x2f
        /*004a*/ 	.short	(.L_13 - .L_12)
	.align		4
.L_12:
        /*004c*/ 	.word	index@(assignVerticesNextQueue)
        /*0050*/ 	.word	0x0000001a


	//----- nvinfo : EIATTR_FRAME_SIZE
	.align		4
.L_13:
        /*0054*/ 	.byte	0x04, 0x11
        /*0056*/ 	.short	(.L_15 - .L_14)
	.align		4
.L_14:
        /*0058*/ 	.word	index@(assignVerticesNextQueue)
        /*005c*/ 	.word	0x00000000


	//----- nvinfo : EIATTR_REGCOUNT
	.align		4
.L_15:
        /*0060*/ 	.byte	0x04, 0x2f
        /*0062*/ 	.short	(.L_17 - .L_16)
	.align		4
.L_16:
        /*0064*/ 	.word	index@(augCountDegrees)
        /*0068*/ 	.word	0x00000020


	//----- nvinfo : EIATTR_FRAME_SIZE
	.align		4
.L_17:
        /*006c*/ 	.byte	0x04, 0x11
        /*006e*/ 	.short	(.L_19 - .L_18)
	.align		4
.L_18:
        /*0070*/ 	.word	index@(augCountDegrees)
        /*0074*/ 	.word	0x00000000


	//----- nvinfo : EIATTR_REGCOUNT
	.align		4
.L_19:
        /*0078*/ 	.byte	0x04, 0x2f
        /*007a*/ 	.short	(.L_21 - .L_20)
	.align		4
.L_20:
        /*007c*/ 	.word	index@(augAssignVNQ)
        /*0080*/ 	.word	0x0000001c


	//----- nvinfo : EIATTR_FRAME_SIZE
	.align		4
.L_21:
        /*0084*/ 	.byte	0x04, 0x11
        /*0086*/ 	.short	(.L_23 - .L_22)
	.align		4
.L_22:
        /*0088*/ 	.word	index@(augAssignVNQ)
        /*008c*/ 	.word	0x00000000


	//----- nvinfo : EIATTR_REGCOUNT
	.align		4
.L_23:
        /*0090*/ 	.byte	0x04, 0x2f
        /*0092*/ 	.short	(.L_25 - .L_24)
	.align		4
.L_24:
        /*0094*/ 	.word	index@(numberPivotID)
        /*0098*/ 	.word	0x00000012


	//----- nvinfo : EIATTR_FRAME_SIZE
	.align		4
.L_25:
        /*009c*/ 	.byte	0x04, 0x11
        /*009e*/ 	.short	(.L_27 - .L_26)
	.align		4
.L_26:
        /*00a0*/ 	.word	index@(numberPivotID)
        /*00a4*/ 	.word	0x00000000


	//----- nvinfo : EIATTR_REGCOUNT
	.align		4
.L_27:
        /*00a8*/ 	.byte	0x04, 0x2f
        /*00aa*/ 	.short	(.L_29 - .L_28)
	.align		4
.L_28:
        /*00ac*/ 	.word	index@(assignPivotID)
        /*00b0*/ 	.word	0x00000010


	//----- nvinfo : EIATTR_FRAME_SIZE
	.align		4
.L_29:
        /*00b4*/ 	.byte	0x04, 0x11
        /*00b6*/ 	.short	(.L_31 - .L_30)
	.align		4
.L_30:
        /*00b8*/ 	.word	index@(assignPivotID)
        /*00bc*/ 	.word	0x00000000


	//----- nvinfo : EIATTR_MIN_STACK_SIZE
	.align		4
.L_31:
        /*00c0*/ 	.byte	0x04, 0x12
        /*00c2*/ 	.short	(.L_33 - .L_32)
	.align		4
.L_32:
        /*00c4*/ 	.word	index@(assignPivotID)
        /*00c8*/ 	.word	0x00000000


	//----- nvinfo : EIATTR_MIN_STACK_SIZE
	.align		4
.L_33:
        /*00cc*/ 	.byte	0x04, 0x12
        /*00ce*/ 	.short	(.L_35 - .L_34)
	.align		4
.L_34:
        /*00d0*/ 	.word	index@(numberPivotID)
        /*00d4*/ 	.word	0x00000000


	//----- nvinfo : EIATTR_MIN_STACK_SIZE
	.align		4
.L_35:
        /*00d8*/ 	.byte	0x04, 0x12
        /*00da*/ 	.short	(.L_37 - .L_36)
	.align		4
.L_36:
        /*00dc*/ 	.word	index@(augAssignVNQ)
        /*00e0*/ 	.word	0x00000000


	//----- nvinfo : EIATTR_MIN_STACK_SIZE
	.align		4
.L_37:
        /*00e4*/ 	.byte	0x04, 0x12
        /*00e6*/ 	.short	(.L_39 - .L_38)
	.align		4
.L_38:
        /*00e8*/ 	.word	index@(augCountDegrees)
        /*00ec*/ 	.word	0x00000000


	//----- nvinfo : EIATTR_MIN_STACK_SIZE
	.align		4
.L_39:
        /*00f0*/ 	.byte	0x04, 0x12
        /*00f2*/ 	.short	(.L_41 - .L_40)
	.align		4
.L_40:
        /*00f4*/ 	.word	index@(assignVerticesNextQueue)
        /*00f8*/ 	.word	0x00000000


	//----- nvinfo : EIATTR_MIN_STACK_SIZE
	.align		4
.L_41:
        /*00fc*/ 	.byte	0x04, 0x12
        /*00fe*/ 	.short	(.L_43 - .L_42)
	.align		4
.L_42:
        /*0100*/ 	.word	index@(scanDegrees)
        /*0104*/ 	.word	0x00000000


	//----- nvinfo : EIATTR_MIN_STACK_SIZE
	.align		4
.L_43:
        /*0108*/ 	.byte	0x04, 0x12
        /*010a*/ 	.short	(.L_45 - .L_44)
	.align		4
.L_44:
        /*010c*/ 	.word	index@(countDegrees)
        /*0110*/ 	.word	0x00000000


	//----- nvinfo : EIATTR_MIN_STACK_SIZE
	.align		4
.L_45:
        /*0114*/ 	.byte	0x04, 0x12
        /*0116*/ 	.short	(.L_47 - .L_46)
	.align		4
.L_46:
        /*0118*/ 	.word	index@(nextLayer)
        /*011c*/ 	.word	0x00000000
.L_47:


//--------------------- .nv.compat                --------------------------
	.section	.nv.compat,"",@"SHT_CUDA_COMPAT_INFO"
	.align	4
        /*0000*/ 	.byte	0x02, 0x09, 0x00, 0x00, 0x02, 0x02, 0x01, 0x00, 0x02, 0x05, 0x05, 0x00, 0x03, 0x07, 0x01, 0x01
        /*0010*/ 	.byte	0x02, 0x03, 0x00, 0x00, 0x02, 0x06, 0x01, 0x00, 0x04, 0x0b, 0x08, 0x00, 0x09, 0x00, 0x00, 0x00
        /*0020*/ 	.byte	0x00, 0x00, 0x00, 0x00


//--------------------- .nv.info.assignPivotID    --------------------------
	.section	.nv.info.assignPivotID,"",@"SHT_CUDA_INFO"
	.sectionflags	@""
	.align	4


	//----- nvinfo : EIATTR_CUDA_API_VERSION
	.align		4
        /*0000*/ 	.byte	0x04, 0x37
        /*0002*/ 	.short	(.L_49 - .L_48)
.L_48:
        /*0004*/ 	.word	0x00000082


	//----- nvinfo : EIATTR_KPARAM_INFO
	.align		4
.L_49:
        /*0008*/ 	.byte	0x04, 0x17
        /*000a*/ 	.short	(.L_51 - .L_50)
.L_50:
        /*000c*/ 	.word	0x00000000
        /*0010*/ 	.short	0x0008
        /*0012*/ 	.short	0x0038
        /*0014*/ 	.byte	0x00, 0xf0, 0x11, 0x00


	//----- nvinfo : EIATTR_KPARAM_INFO
	.align		4
.L_51:
        /*0018*/ 	.byte	0x04, 0x17
        /*001a*/ 	.short	(.L_53 - .L_52)
.L_52:
        /*001c*/ 	.word	0x00000000
        /*0020*/ 	.short	0x0007
        /*0022*/ 	.short	0x0030
        /*0024*/ 	.byte	0x00, 0xf5, 0x21, 0x00


	//----- nvinfo : EIATTR_KPARAM_INFO
	.align		4
.L_53:
        /*0028*/ 	.byte	0x04, 0x17
        /*002a*/ 	.short	(.L_55 - .L_54)
.L_54:
        /*002c*/ 	.word	0x00000000
        /*0030*/ 	.short	0x0006
        /*0032*/ 	.short	0x0028
        /*0034*/ 	.byte	0x00, 0xf5, 0x21, 0x00


	//----- nvinfo : EIATTR_KPARAM_INFO
	.align		4
.L_55:
        /*0038*/ 	.byte	0x04, 0x17
        /*003a*/ 	.short	(.L_57 - .L_56)
.L_56:
        /*003c*/ 	.word	0x00000000
        /*0040*/ 	.short	0x0005
        /*0042*/ 	.short	0x0020
        /*0044*/ 	.byte	0x00, 0xf5, 0x21, 0x00


	//----- nvinfo : EIATTR_KPARAM_INFO
	.align		4
.L_57:
        /*0048*/ 	.byte	0x04, 0x17
        /*004a*/ 	.short	(.L_59 - .L_58)
.L_58:
        /*004c*/ 	.word	0x00000000
        /*0050*/ 	.short	0x0004
        /*0052*/ 	.short	0x001c
        /*0054*/ 	.byte	0x00, 0xf0, 0x11, 0x00


	//----- nvinfo : EIATTR_KPARAM_INFO
	.align		4
.L_59:
        /*0058*/ 	.byte	0x04, 0x17
        /*005a*/ 	.short	(.L_61 - .L_60)
.L_60:
        /*005c*/ 	.word	0x00000000
        /*0060*/ 	.short	0x0003
        /*0062*/ 	.short	0x0018
        /*0064*/ 	.byte	0x00, 0xf0, 0x11, 0x00


	//----- nvinfo : EIATTR_KPARAM_INFO
	.align		4
.L_61:
        /*0068*/ 	.byte	0x04, 0x17
        /*006a*/ 	.short	(.L_63 - .L_62)
.L_62:
        /*006c*/ 	.word	0x00000000
        /*0070*/ 	.short	0x0002
        /*0072*/ 	.short	0x0010
        /*0074*/ 	.byte	0x00, 0xf5, 0x21, 0x00


	//----- nvinfo : EIATTR_KPARAM_INFO
	.align		4
.L_63:
        /*0078*/ 	.byte	0x04, 0x17
        /*007a*/ 	.short	(.L_65 - .L_64)
.L_64:
        /*007c*/ 	.word	0x00000000
        /*0080*/ 	.short	0x0001
        /*0082*/ 	.short	0x0008
        /*0084*/ 	.byte	0x00, 0xf5, 0x21, 0x00


	//----- nvinfo : EIATTR_KPARAM_INFO
	.align		4
.L_65:
        /*0088*/ 	.byte	0x04, 0x17
        /*008a*/ 	.short	(.L_67 - .L_66)
.L_66:
        /*008c*/ 	.word	0x00000000
        /*0090*/ 	.short	0x0000
        /*0092*/ 	.short	0x0000
        /*0094*/ 	.byte	0x00, 0xf5, 0x21, 0x00


	//----- nvinfo : EIATTR_SPARSE_MMA_MASK
	.align		4
.L_67:
        /*0098*/ 	.byte	0x03, 0x50
        /*009a*/ 	.short	0x0000


	//----- nvinfo : EIATTR_MAXREG_COUNT
	.align		4
        /*009c*/ 	.byte	0x03, 0x1b
        /*009e*/ 	.short	0x00ff


	//----- nvinfo : EIATTR_MERCURY_ISA_VERSION
	.align		4
        /*00a0*/ 	.byte	0x03, 0x5f
        /*00a2*/ 	.short	0x0101


	//----- nvinfo : EIATTR_VRC_CTA_INIT_COUNT
	.align		4
        /*00a4*/ 	.byte	0x02, 0x4a
	.zero		1
	.zero		1


	//----- nvinfo : EIATTR_EXIT_INSTR_OFFSETS
	.align		4
        /*00a8*/ 	.byte	0x04, 0x1c
        /*00aa*/ 	.short	(.L_69 - .L_68)


	//   ....[0]....
.L_68:
        /*00ac*/ 	.word	0x00000070


	//   ....[1]....
        /*00b0*/ 	.word	0x000001d0


	//   ....[2]....
        /*00b4*/ 	.word	0x000001f0


	//----- nvinfo : EIATTR_CBANK_PARAM_SIZE
	.align		4
.L_69:
        /*00b8*/ 	.byte	0x03, 0x19
        /*00ba*/ 	.short	0x003c


	//----- nvinfo : EIATTR_PARAM_CBANK
	.align		4
        /*00bc*/ 	.byte	0x04, 0x0a
        /*00be*/ 	.short	(.L_71 - .L_70)
	.align		4
.L_70:
        /*00c0*/ 	.word	index@(.nv.constant0.assignPivotID)
        /*00c4*/ 	.short	0x0380
        /*00c6*/ 	.short	0x003c


	//----- nvinfo : EIATTR_SW_WAR
	.align		4
.L_71:
        /*00c8*/ 	.byte	0x04, 0x36
        /*00ca*/ 	.short	(.L_73 - .L_72)
.L_72:
        /*00cc*/ 	.word	0x00000008
.L_73:


//--------------------- .nv.info.numberPivotID    --------------------------
	.section	.nv.info.numberPivotID,"",@"SHT_CUDA_INFO"
	.sectionflags	@""
	.align	4


	//----- nvinfo : EIATTR_CUDA_API_VERSION
	.align		4
        /*0000*/ 	.byte	0x04, 0x37
        /*0002*/ 	.short	(.L_75 - .L_74)
.L_74:
        /*0004*/ 	.word	0x00000082


	//----- nvinfo : EIATTR_KPARAM_INFO
	.align		4
.L_75:
        /*0008*/ 	.byte	0x04, 0x17
        /*000a*/ 	.short	(.L_77 - .L_76)
.L_76:
        /*000c*/ 	.word	0x00000000
        /*0010*/ 	.short	0x0006
        /*0012*/ 	.short	0x0028
        /*0014*/ 	.byte	0x00, 0xf5, 0x21, 0x00


	//----- nvinfo : EIATTR_KPARAM_INFO
	.align		4
.L_77:
        /*0018*/ 	.byte	0x04, 0x17
        /*001a*/ 	.short	(.L_79 - .L_78)
.L_78:
        /*001c*/ 	.word	0x00000000
        /*0020*/ 	.short	0x0005
        /*0022*/ 	.short	0x0020
        /*0024*/ 	.byte	0x00, 0xf5, 0x21, 0x00


	//----- nvinfo : EIATTR_KPARAM_INFO
	.align		4
.L_79:
        /*0028*/ 	.byte	0x04, 0x17
        /*002a*/ 	.short	(.L_81 - .L_80)
.L_80:
        /*002c*/ 	.word	0x00000000
        /*0030*/ 	.short	0x0004
        /*0032*/ 	.short	0x0018
        /*0034*/ 	.byte	0x00, 0xf5, 0x21, 0x00


	//----- nvinfo : EIATTR_KPARAM_INFO
	.align		4
.L_81:
        /*0038*/ 	.byte	0x04, 0x17
        /*003a*/ 	.short	(.L_83 - .L_82)
.L_82:
        /*003c*/ 	.word	0x00000000
        /*0040*/ 	.short	0x0003
        /*0042*/ 	.short	0x0014
        /*0044*/ 	.byte	0x00, 0xf0, 0x11, 0x00


	//----- nvinfo : EIATTR_KPARAM_INFO
	.align		4
.L_83:
        /*0048*/ 	.byte	0x04, 0x17
        /*004a*/ 	.short	(.L_85 - .L_84)
.L_84:
        /*004c*/ 	.word	0x00000000
        /*0050*/ 	.short	0x0002
        /*0052*/ 	.short	0x0010
        /*0054*/ 	.byte	0x00, 0xf0, 0x11, 0x00


	//----- nvinfo : EIATTR_KPARAM_INFO
	.align		4
.L_85:
        /*0058*/ 	.byte	0x04, 0x17
        /*005a*/ 	.short	(.L_87 - .L_86)
.L_86:
        /*005c*/ 	.word	0x00000000
        /*0060*/ 	.short	0x0001
        /*0062*/ 	.short	0x0008
        /*0064*/ 	.byte	0x00, 0xf5, 0x21, 0x00


	//----- nvinfo : EIATTR_KPARAM_INFO
	.align		4
.L_87:
        /*0068*/ 	.byte	0x04, 0x17
        /*006a*/ 	.short	(.L_89 - .L_88)
.L_88:
        /*006c*/ 	.word	0x00000000
        /*0070*/ 	.short	0x0000
        /*0072*/ 	.short	0x0000
        /*0074*/ 	.byte	0x00, 0xf5, 0x21, 0x00


	//----- nvinfo : EIATTR_SPARSE_MMA_MASK
	.align		4
.L_89:
        /*0078*/ 	.byte	0x03, 0x50
        /*007a*/ 	.short	0x0000


	//----- nvinfo : EIATTR_MAXREG_COUNT
	.align		4
        /*007c*/ 	.byte	0x03, 0x1b
        /*007e*/ 	.short	0x00ff


	//----- nvinfo : EIATTR_MERCURY_ISA_VERSION
	.align		4
        /*0080*/ 	.byte	0x03, 0x5f
        /*0082*/ 	.short	0x0101


	//----- nvinfo : EIATTR_VRC_CTA_INIT_COUNT
	.align		4
        /*0084*/ 	.byte	0x02, 0x4a
	.zero		1
	.zero		1


	//----- nvinfo : EIATTR_EXIT_INSTR_OFFSETS
	.align		4
        /*0088*/ 	.byte	0x04, 0x1c
        /*008a*/ 	.short	(.L_91 - .L_90)


	//   ....[0]....
.L_90:
        /*008c*/ 	.word	0x00000070


	//   ....[1]....
        /*0090*/ 	.word	0x00000130


	//   ....[2]....
        /*0094*/ 	.word	0x00000170


	//   ....[3]....
        /*0098*/ 	.word	0x00000310


	//   ....[4]....
        /*009c*/ 	.word	0x00000350


	//----- nvinfo : EIATTR_CRS_STACK_SIZE
	.align		4
.L_91:
        /*00a0*/ 	.byte	0x04, 0x1e
        /*00a2*/ 	.short	(.L_93 - .L_92)
.L_92:
        /*00a4*/ 	.word	0x00000000


	//----- nvinfo : EIATTR_CBANK_PARAM_SIZE
	.align		4
.L_93:
        /*00a8*/ 	.byte	0x03, 0x19
        /*00aa*/ 	.short	0x0030


	//----- nvinfo : EIATTR_PARAM_CBANK
	.align		4
        /*00ac*/ 	.byte	0x04, 0x0a
        /*00ae*/ 	.short	(.L_95 - .L_94)
	.align		4
.L_94:
        /*00b0*/ 	.word	index@(.nv.constant0.numberPivotID)
        /*00b4*/ 	.short	0x0380
        /*00b6*/ 	.short	0x0030


	//----- nvinfo : EIATTR_SW_WAR
	.align		4
.L_95:
        /*00b8*/ 	.byte	0x04, 0x36
        /*00ba*/ 	.short	(.L_97 - .L_96)
.L_96:
        /*00bc*/ 	.word	0x00000008
.L_97:


//--------------------- .nv.info.augAssignVNQ     --------------------------
	.section	.nv.info.augAssignVNQ,"",@"SHT_CUDA_INFO"
	.sectionflags	@""
	.align	4


	//----- nvinfo : EIATTR_CUDA_API_VERSION
	.align		4
        /*0000*/ 	.byte	0x04, 0x37
        /*0002*/ 	.short	(.L_99 - .L_98)
.L_98:
        /*0004*/ 	.word	0x00000082


	//----- nvinfo : EIATTR_KPARAM_INFO
	.align		4
.L_99:
        /*0008*/ 	.byte	0x04, 0x17
        /*000a*/ 	.short	(.L_101 - .L_100)
.L_100:
        /*000c*/ 	.word	0x00000000
        /*0010*/ 	.short	0x000b
        /*0012*/ 	.short	0x0058
        /*0014*/ 	.byte	0x00, 0xf0, 0x11, 0x00


	//----- nvinfo : EIATTR_KPARAM_INFO
	.align		4
.L_101:
        /*0018*/ 	.byte	0x04, 0x17
        /*001a*/ 	.short	(.L_103 - .L_102)
.L_102:
        /*001c*/ 	.word	0x00000000
        /*0020*/ 	.short	0x000a
        /*0022*/ 	.short	0x0050
        /*0024*/ 	.byte	0x00, 0xf5, 0x21, 0x00


	//----- nvinfo : EIATTR_KPARAM_INFO
	.align		4
.L_103:
        /*0028*/ 	.byte	0x04, 0x17
        /*002a*/ 	.short	(.L_105 - .L_104)
.L_104:
        /*002c*/ 	.word	0x00000000
        /*0030*/ 	.short	0x0009
        /*0032*/ 	.short	0x0048
        /*0034*/ 	.byte	0x00, 0xf5, 0x21, 0x00


	//----- nvinfo : EIATTR_KPARAM_INFO
	.align		4
.L_105:
        /*0038*/ 	.byte	0x04, 0x17
        /*003a*/ 	.short	(.L_107 - .L_106)
.L_106:
        /*003c*/ 	.word	0x00000000
        /*0040*/ 	.short	0x0008
        /*0042*/ 	.short	0x0040
        /*0044*/ 	.byte	0x00, 0xf5, 0x21, 0x00


	//----- nvinfo : EIATTR_KPARAM_INFO
	.align		4
.L_107:
        /*0048*/ 	.byte	0x04, 0x17
        /*004a*/ 	.short	(.L_109 - .L_108)
.L_108:
        /*004c*/ 	.word	0x00000000
        /*0050*/ 	.short	0x0007
        /*0052*/ 	.short	0x0038
        /*0054*/ 	.byte	0x00, 0xf0, 0x11, 0x00


	//----- nvinfo : EIATTR_KPARAM_INFO
	.align		4
.L_109:
        /*0058*/ 	.byte	0x04, 0x17
        /*005a*/ 	.short	(.L_111 - .L_110)
.L_110:
        /*005c*/ 	.word	0x00000000
        /*0060*/ 	.short	0x0006
        /*0062*/ 	.short	0x0030
        /*0064*/ 	.byte	0x00, 0xf5, 0x21, 0x00


	//----- nvinfo : EIATTR_KPARAM_INFO
	.align		4
.L_111:
        /*0068*/ 	.byte	0x04, 0x17
        /*006a*/ 	.short	(.L_113 - .L_112)
.L_112:
        /*006c*/ 	.word	0x00000000
        /*0070*/ 	.short	0x0005
        /*0072*/ 	.short	0x0028
        /*0074*/ 	.byte	0x00, 0xf5, 0x21, 0x00


	//----- nvinfo : EIATTR_KPARAM_INFO
	.align		4
.L_113:
        /*0078*/ 	.byte	0x04, 0x17
        /*007a*/ 	.short	(.L_115 - .L_114)
.L_114:
        /*007c*/ 	.word	0x00000000
        /*0080*/ 	.short	0x0004
        /*0082*/ 	.short	0x0020
        /*0084*/ 	.byte	0x00, 0xf5, 0x21, 0x00


	//----- nvinfo : EIATTR_KPARAM_INFO
	.align		4
.L_115:
        /*0088*/ 	.byte	0x04, 0x17
        /*008a*/ 	.short	(.L_117 - .L_116)
.L_116:
        /*008c*/ 	.word	0x00000000
        /*0090*/ 	.short	0x0003
        /*0092*/ 	.short	0x0018
        /*0094*/ 	.byte	0x00, 0xf0, 0x11, 0x00


	//----- nvinfo : EIATTR_KPARAM_INFO
	.align		4
.L_117:
        /*0098*/ 	.byte	0x04, 0x17
        /*009a*/ 	.short	(.L_119 - .L_118)
.L_118:
        /*009c*/ 	.word	0x00000000
        /*00a0*/ 	.short	0x0002
        /*00a2*/ 	.short	0x0010
        /*00a4*/ 	.byte	0x00, 0xf5, 0x21, 0x00


	//----- nvinfo : EIATTR_KPARAM_INFO
	.align		4
.L_119:
        /*00a8*/ 	.byte	0x04, 0x17
        /*00aa*/ 	.short	(.L_121 - .L_120)
.L_120:
        /*00ac*/ 	.word	0x00000000
        /*00b0*/ 	.short	0x0001
        /*00b2*/ 	.short	0x0008
        /*00b4*/ 	.byte	0x00, 0xf5, 0x21, 0x00


	//----- nvinfo : EIATTR_KPARAM_INFO
	.align		4
.L_121:
        /*00b8*/ 	.byte	0x04, 0x17
        /*00ba*/ 	.short	(.L_123 - .L_122)
.L_122:
        /*00bc*/ 	.word	0x00000000
        /*00c0*/ 	.short	0x0000
        /*00c2*/ 	.short	0x0000
        /*00c4*/ 	.byte	0x00, 0xf5, 0x21, 0x00


	//----- nvinfo : EIATTR_SPARSE_MMA_MASK
	.align		4
.L_123:
        /*00c8*/ 	.byte	0x03, 0x50
        /*00ca*/ 	.short	0x0000


	//----- nvinfo : EIATTR_MAXREG_COUNT
	.align		4
        /*00cc*/ 	.byte	0x03, 0x1b
        /*00ce*/ 	.short	0x00ff


	//----- nvinfo : EIATTR_MERCURY_ISA_VERSION
	.align		4
        /*00d0*/ 	.byte	0x03, 0x5f
        /*00d2*/ 	.short	0x0101


	//----- nvinfo : EIATTR_VRC_CTA_INIT_COUNT
	.align		4
        /*00d4*/ 	.byte	0x02, 0x4a
	.zero		1
	.zero		1


	//----- nvinfo : EIATTR_EXIT_INSTR_OFFSETS
	.align		4
        /*00d8*/ 	.byte	0x04, 0x1c
        /*00da*/ 	.short	(.L_125 - .L_124)


	//   ....[0]....
.L_124:
        /*00dc*/ 	.word	0x00000070


	//   ....[1]....
        /*00e0*/ 	.word	0x00000170


	//   ....[2]....
        /*00e4*/ 	.word	0x00000370


	//   ....[3]....
        /*00e8*/ 	.word	0x000005d0


	//----- nvinfo : EIATTR_CRS_STACK_SIZE
	.align		4
.L_125:
        /*00ec*/ 	.byte	0x04, 0x1e
        /*00ee*/ 	.short	(.L_127 - .L_126)
.L_126:
        /*00f0*/ 	.word	0x00000000


	//----- nvinfo : EIATTR_CBANK_PARAM_SIZE
	.align		4
.L_127:
        /*00f4*/ 	.byte	0x03, 0x19
        /*00f6*/ 	.short	0x005c


	//----- nvinfo : EIATTR_PARAM_CBANK
	.align		4
        /*00f8*/ 	.byte	0x04, 0x0a
        /*00fa*/ 	.short	(.L_129 - .L_128)
	.align		4
.L_128:
        /*00fc*/ 	.word	index@(.nv.constant0.augAssignVNQ)
        /*0100*/ 	.short	0x0380
        /*0102*/ 	.short	0x005c


	//----- nvinfo : EIATTR_SW_WAR
	.align		4
.L_129:
        /*0104*/ 	.byte	0x04, 0x36
        /*0106*/ 	.short	(.L_131 - .L_130)
.L_130:
        /*0108*/ 	.word	0x00000008
.L_131:


//--------------------- .nv.info.augCountDegrees  --------------------------
	.section	.nv.info.augCountDegrees,"",@"SHT_CUDA_INFO"
	.sectionflags	@""
	.align	4


	//----- nvinfo : EIATTR_CUDA_API_VERSION
	.align		4
        /*0000*/ 	.byte	0x04, 0x37
        /*0002*/ 	.short	(.L_133 - .L_132)
.L_132:
        /*0004*/ 	.word	0x00000082


	//----- nvinfo : EIATTR_KPARAM_INFO
	.align		4
.L_133:
        /*0008*/ 	.byte	0x04, 0x17
        /*000a*/ 	.short	(.L_135 - .L_134)
.L_134:
        /*000c*/ 	.word	0x00000000
        /*0010*/ 	.short	0x0008
        /*0012*/ 	.short	0x0040
        /*0014*/ 	.byte	0x00, 0xf0, 0x11, 0x00


	//----- nvinfo : EIATTR_KPARAM_INFO
	.align		4
.L_135:
        /*0018*/ 	.byte	0x04, 0x17
        /*001a*/ 	.short	(.L_137 - .L_136)
.L_136:
        /*001c*/ 	.word	0x00000000
        /*0020*/ 	.short	0x0007
        /*0022*/ 	.short	0x0038
        /*0024*/ 	.byte	0x00, 0xf5, 0x21, 0x00


	//----- nvinfo : EIATTR_KPARAM_INFO
	.align		4
.L_137:
        /*0028*/ 	.byte	0x04, 0x17
        /*002a*/ 	.short	(.L_139 - .L_138)
.L_138:
        /*002c*/ 	.word	0x00000000
        /*0030*/ 	.short	0x0006
        /*0032*/ 	.short	0x0030
        /*0034*/ 	.byte	0x00, 0xf5, 0x21, 0x00


	//----- nvinfo : EIATTR_KPARAM_INFO
	.align		4
.L_139:
        /*0038*/ 	.byte	0x04, 0x17
        /*003a*/ 	.short	(.L_141 - .L_140)
.L_140:
        /*003c*/ 	.word	0x00000000
        /*0040*/ 	.short	0x0005
        /*0042*/ 	.short	0x0028
        /*0044*/ 	.byte	0x00, 0xf5, 0x21, 0x00


	//----- nvinfo : EIATTR_KPARAM_INFO
	.align		4
.L_141:
        /*0048*/ 	.byte	0x04, 0x17
        /*004a*/ 	.short	(.L_143 - .L_142)
.L_142:
        /*004c*/ 	.word	0x00000000
        /*0050*/ 	.short	0x0004
        /*0052*/ 	.short	0x0020
        /*0054*/ 	.byte	0x00, 0xf5, 0x21, 0x00


	//----- nvinfo : EIATTR_KPARAM_INFO
	.align		4
.L_143:
        /*0058*/ 	.byte	0x04, 0x17
        /*005a*/ 	.short	(.L_145 - .L_144)
.L_144:
        /*005c*/ 	.word	0x00000000
        /*0060*/ 	.short	0x0003
        /*0062*/ 	.short	0x0018
        /*0064*/ 	.byte	0x00, 0xf0, 0x11, 0x00


	//----- nvinfo : EIATTR_KPARAM_INFO
	.align		4
.L_145:
        /*0068*/ 	.byte	0x04, 0x17
        /*006a*/ 	.short	(.L_147 - .L_146)
.L_146:
        /*006c*/ 	.word	0x00000000
        /*0070*/ 	.short	0x0002
        /*0072*/ 	.short	0x0010
        /*0074*/ 	.byte	0x00, 0xf5, 0x21, 0x00


	//----- nvinfo : EIATTR_KPARAM_INFO
	.align		4
.L_147:
        /*0078*/ 	.byte	0x04, 0x17
        /*007a*/ 	.short	(.L_149 - .L_148)
.L_148:
        /*007c*/ 	.word	0x00000000
        /*0080*/ 	.short	0x0001
        /*0082*/ 	.short	0x0008
        /*0084*/ 	.byte	0x00, 0xf5, 0x21, 0x00


	//----- nvinfo : EIATTR_KPARAM_INFO
	.align		4
.L_149:
        /*0088*/ 	.byte	0x04, 0x17
        /*008a*/ 	.short	(.L_151 - .L_150)
.L_150:
        /*008c*/ 	.word	0x00000000
        /*0090*/ 	.short	0x0000
        /*0092*/ 	.short	0x0000
        /*0094*/ 	.byte	0x00, 0xf5, 0x21, 0x00


	//----- nvinfo : EIATTR_SPARSE_MMA_MASK
	.align		4
.L_151:
        /*0098*/ 	.byte	0x03, 0x50
        /*009a*/ 	.short	0x0000


	//----- nvinfo : EIATTR_MAXREG_COUNT
	.align		4
        /*009c*/ 	.byte	0x03, 0x1b
        /*009e*/ 	.short	0x00ff


	//----- nvinfo : EIATTR_MERCURY_ISA_VERSION
	.align		4
        /*00a0*/ 	.byte	0x03, 0x5f
        /*00a2*/ 	.short	0x0101


	//----- nvinfo : EIATTR_VRC_CTA_INIT_COUNT
	.align		4
        /*00a4*/ 	.byte	0x02, 0x4a
	.zero		1
	.zero		1


	//----- nvinfo : EIATTR_EXIT_INSTR_OFFSETS
	.align		4
        /*00a8*/ 	.byte	0x04, 0x1c
        /*00aa*/ 	.short	(.L_153 - .L_152)


	//   ....[0]....
.L_152:
        /*00ac*/ 	.word	0x00000070


	//   ....[1]....
        /*00b0*/ 	.word	0x00000e20


	//----- nvinfo : EIATTR_CRS_STACK_SIZE
	.align		4
.L_153:
        /*00b4*/ 	.byte	0x04, 0x1e
        /*00b6*/ 	.short	(.L_155 - .L_154)
.L_154:
        /*00b8*/ 	.word	0x00000000


	//----- nvinfo : EIATTR_CBANK_PARAM_SIZE
	.align		4
.L_155:
        /*00bc*/ 	.byte	0x03, 0x19
        /*00be*/ 	.short	0x0044


	//----- nvinfo : EIATTR_PARAM_CBANK
	.align		4
        /*00c0*/ 	.byte	0x04, 0x0a
        /*00c2*/ 	.short	(.L_157 - .L_156)
	.align		4
.L_156:
        /*00c4*/ 	.word	index@(.nv.constant0.augCountDegrees)
        /*00c8*/ 	.short	0x0380
        /*00ca*/ 	.short	0x0044


	//----- nvinfo : EIATTR_SW_WAR
	.align		4
.L_157:
        /*00cc*/ 	.byte	0x04, 0x36
        /*00ce*/ 	.short	(.L_159 - .L_158)
.L_158:
        /*00d0*/ 	.word	0x00000008
.L_159:


//--------------------- .nv.info.assignVerticesNextQueue --------------------------
	.section	.nv.info.assignVerticesNextQueue,"",@"SHT_CUDA_INFO"
	.sectionflags	@""
	.align	4


	//----- nvinfo : EIATTR_CUDA_API_VERSION
	.align		4
        /*0000*/ 	.byte	0x04, 0x37
        /*0002*/ 	.short	(.L_161 - .L_160)
.L_160:
        /*0004*/ 	.word	0x00000082


	//----- nvinfo : EIATTR_KPARAM_INFO
	.align		4
.L_161:
        /*0008*/ 	.byte	0x04, 0x17
        /*000a*/ 	.short	(.L_163 - .L_162)
.L_162:
        /*000c*/ 	.word	0x00000000
        /*0010*/ 	.short	0x0008
        /*0012*/ 	.short	0x0040
        /*0014*/ 	.byte	0x00, 0xf0, 0x11, 0x00


	//----- nvinfo : EIATTR_KPARAM_INFO
	.align		4
.L_163:
        /*0018*/ 	.byte	0x04, 0x17
        /*001a*/ 	.short	(.L_165 - .L_164)
.L_164:
        /*001c*/ 	.word	0x00000000
        /*0020*/ 	.short	0x0007
        /*0022*/ 	.short	0x0038
        /*0024*/ 	.byte	0x00, 0xf5, 0x21, 0x00


	//----- nvinfo : EIATTR_KPARAM_INFO
	.align		4
.L_165:
        /*0028*/ 	.byte	0x04, 0x17
        /*002a*/ 	.short	(.L_167 - .L_166)
.L_166:
        /*002c*/ 	.word	0x00000000
        /*0030*/ 	.short	0x0006
        /*0032*/ 	.short	0x0030
        /*0034*/ 	.byte	0x00, 0xf5, 0x21, 0x00


	//----- nvinfo : EIATTR_KPARAM_INFO
	.align		4
.L_167:
        /*0038*/ 	.byte	0x04, 0x17
        /*003a*/ 	.short	(.L_169 - .L_168)
.L_168:
        /*003c*/ 	.word	0x00000000
        /*0040*/ 	.short	0x0005
        /*0042*/ 	.short	0x0028
        /*0044*/ 	.byte	0x00, 0xf5, 0x21, 0x00


	//----- nvinfo : EIATTR_KPARAM_INFO
	.align		4
.L_169:
        /*0048*/ 	.byte	0x04, 0x17
        /*004a*/ 	.short	(.L_171 - .L_170)
.L_170:
        /*004c*/ 	.word	0x00000000
        /*0050*/ 	.short	0x0004
        /*0052*/ 	.short	0x0020
        /*0054*/ 	.byte	0x00, 0xf0, 0x11, 0x00


	//----- nvinfo : EIATTR_KPARAM_INFO
	.align		4
.L_171:
        /*0058*/ 	.byte	0x04, 0x17
        /*005a*/ 	.short	(.L_173 - .L_172)
.L_172:
        /*005c*/ 	.word	0x00000000
        /*0060*/ 	.short	0x0003
        /*0062*/ 	.short	0x0018
        /*0064*/ 	.byte	0x00, 0xf5, 0x21, 0x00


	//----- nvinfo : EIATTR_KPARAM_INFO
	.align		4
.L_173:
        /*0068*/ 	.byte	0x04, 0x17
        /*006a*/ 	.short	(.L_175 - .L_174)
.L_174:
        /*006c*/ 	.word	0x00000000
        /*0070*/ 	.short	0x0002
        /*0072*/ 	.short	0x0010
        /*0074*/ 	.byte	0x00, 0xf5, 0x21, 0x00


	//----- nvinfo : EIATTR_KPARAM_INFO
	.align		4
.L_175:
        /*0078*/ 	.byte	0x04, 0x17
        /*007a*/ 	.short	(.L_177 - .L_176)
.L_176:
        /*007c*/ 	.word	0x00000000
        /*0080*/ 	.short	0x0001
        /*0082*/ 	.short	0x0008
        /*0084*/ 	.byte	0x00, 0xf5, 0x21, 0x00


	//----- nvinfo : EIATTR_KPARAM_INFO
	.align		4
.L_177:
        /*0088*/ 	.byte	0x04, 0x17
        /*008a*/ 	.short	(.L_179 - .L_178)
.L_178:
        /*008c*/ 	.word	0x00000000
        /*0090*/ 	.short	0x0000
        /*0092*/ 	.short	0x0000
        /*0094*/ 	.byte	0x00, 0xf5, 0x21, 0x00


	//----- nvinfo : EIATTR_SPARSE_MMA_MASK
	.align		4
.L_179:
        /*0098*/ 	.byte	0x03, 0x50
        /*009a*/ 	.short	0x0000


	//----- nvinfo : EIATTR_MAXREG_COUNT
	.align		4
        /*009c*/ 	.byte	0x03, 0x1b
        /*009e*/ 	.short	0x00ff


	//----- nvinfo : EIATTR_MERCURY_ISA_VERSION
	.align		4
        /*00a0*/ 	.byte	0x03, 0x5f
        /*00a2*/ 	.short	0x0101


	//----- nvinfo : EIATTR_VRC_CTA_INIT_COUNT
	.align		4
        /*00a4*/ 	.byte	0x02, 0x4a
	.zero		1
	.zero		1


	//----- nvinfo : EIATTR_EXIT_INSTR_OFFSETS
	.align		4
        /*00a8*/ 	.byte	0x04, 0x1c
        /*00aa*/ 	.short	(.L_181 - .L_180)


	//   ....[0]....
.L_180:
        /*00ac*/ 	.word	0x00000070


	//   ....[1]....
        /*00b0*/ 	.word	0x00000160


	//   ....[2]....
        /*00b4*/ 	.word	0x00000320


	//----- nvinfo : EIATTR_CRS_STACK_SIZE
	.align		4
.L_181:
        /*00b8*/ 	.byte	0x04, 0x1e
        /*00ba*/ 	.short	(.L_183 - .L_182)
.L_182:
        /*00bc*/ 	.word	0x00000000


	//----- nvinfo : EIATTR_CBANK_PARAM_SIZE
	.align		4
.L_183:
        /*00c0*/ 	.byte	0x03, 0x19
        /*00c2*/ 	.short	0x0044


	//----- nvinfo : EIATTR_PARAM_CBANK
	.align		4
        /*00c4*/ 	.byte	0x04, 0x0a
        /*00c6*/ 	.short	(.L_185 - .L_184)
	.align		4
.L_184:
        /*00c8*/ 	.word	index@(.nv.constant0.assignVerticesNextQueue)
        /*00cc*/ 	.short	0x0380
        /*00ce*/ 	.short	0x0044


	//----- nvinfo : EIATTR_SW_WAR
	.align		4
.L_185:
        /*00d0*/ 	.byte	0x04, 0x36
        /*00d2*/ 	.short	(.L_187 - .L_186)
.L_186:
        /*00d4*/ 	.word	0x00000008
.L_187:


//--------------------- .nv.info.scanDegrees      --------------------------
	.section	.nv.info.scanDegrees,"",@"SHT_CUDA_INFO"
	.sectionflags	@""
	.align	4


	//----- nvinfo : EIATTR_CUDA_API_VERSION
	.align		4
        /*0000*/ 	.byte	0x04, 0x37
        /*0002*/ 	.short	(.L_189 - .L_188)
.L_188:
        /*0004*/ 	.word	0x00000082


	//----- nvinfo : EIATTR_KPARAM_INFO
	.align		4
.L_189:
        /*0008*/ 	.byte	0x04, 0x17
        /*000a*/ 	.short	(.L_191 - .L_190)
.L_190:
        /*000c*/ 	.word	0x00000000
        /*0010*/ 	.short	0x0002
        /*0012*/ 	.short	0x0010
        /*0014*/ 	.byte	0x00, 0xf5, 0x21, 0x00


	//----- nvinfo : EIATTR_KPARAM_INFO
	.align		4
.L_191:
        /*0018*/ 	.byte	0x04, 0x17
        /*001a*/ 	.short	(.L_193 - .L_192)
.L_192:
        /*001c*/ 	.word	0x00000000
        /*0020*/ 	.short	0x0001
        /*0022*/ 	.short	0x0008
        /*0024*/ 	.byte	0x00, 0xf5, 0x21, 0x00


	//----- nvinfo : EIATTR_KPARAM_INFO
	.align		4
.L_193:
        /*0028*/ 	.byte	0x04, 0x17
        /*002a*/ 	.short	(.L_195 - .L_194)
.L_194:
        /*002c*/ 	.word	0x00000000
        /*0030*/ 	.short	0x0000
        /*0032*/ 	.short	0x0000
        /*0034*/ 	.byte	0x00, 0xf0, 0x11, 0x00


	//----- nvinfo : EIATTR_SPARSE_MMA_MASK
	.align		4
.L_195:
        /*0038*/ 	.byte	0x03, 0x50
        /*003a*/ 	.short	0x0000


	//----- nvinfo : EIATTR_MAXREG_COUNT
	.align		4
        /*003c*/ 	.byte	0x03, 0x1b
        /*003e*/ 	.short	0x00ff


	//----- nvinfo : EIATTR_NUM_BARRIERS
	.align		4
        /*0040*/ 	.byte	0x02, 0x4c
        /*0042*/ 	.byte	0x01
	.zero		1


	//----- nvinfo : EIATTR_MERCURY_ISA_VERSION
	.align		4
        /*0044*/ 	.byte	0x03, 0x5f
        /*0046*/ 	.short	0x0101


	//----- nvinfo : EIATTR_VRC_CTA_INIT_COUNT
	.align		4
        /*0048*/ 	.byte	0x02, 0x4a
	.zero		1
	.zero		1


	//----- nvinfo : EIATTR_EXIT_INSTR_OFFSETS
	.align		4
        /*004c*/ 	.byte	0x04, 0x1c
        /*004e*/ 	.short	(.L_197 - .L_196)


	//   ....[0]....
.L_196:
        /*0050*/ 	.word	0x00000080


	//   ....[1]....
        /*0054*/ 	.word	0x00000b30


	//----- nvinfo : EIATTR_CRS_STACK_SIZE
	.align		4
.L_197:
        /*0058*/ 	.byte	0x04, 0x1e
        /*005a*/ 	.short	(.L_199 - .L_198)
.L_198:
        /*005c*/ 	.word	0x00000000


	//----- nvinfo : EIATTR_CBANK_PARAM_SIZE
	.align		4
.L_199:
        /*0060*/ 	.byte	0x03, 0x19
        /*0062*/ 	.short	0x0018


	//----- nvinfo : EIATTR_PARAM_CBANK
	.align		4
        /*0064*/ 	.byte	0x04, 0x0a
        /*0066*/ 	.short	(.L_201 - .L_200)
	.align		4
.L_200:
        /*0068*/ 	.word	index@(.nv.constant0.scanDegrees)
        /*006c*/ 	.short	0x0380
        /*006e*/ 	.short	0x0018


	//----- nvinfo : EIATTR_SW_WAR
	.align		4
.L_201:
        /*0070*/ 	.byte	0x04, 0x36
        /*0072*/ 	.short	(.L_203 - .L_202)
.L_202:
        /*0074*/ 	.word	0x00000008
.L_203:


//--------------------- .nv.info.countDegrees     --------------------------
	.section	.nv.info.countDegrees,"",@"SHT_CUDA_INFO"
	.sectionflags	@""
	.align	4


	//----- nvinfo : EIATTR_CUDA_API_VERSION
	.align		4
        /*0000*/ 	.byte	0x04, 0x37
        /*0002*/ 	.short	(.L_205 - .L_204)
.L_204:
        /*0004*/ 	.word	0x00000082


	//----- nvinfo : EIATTR_KPARAM_INFO
	.align		4
.L_205:
        /*0008*/ 	.byte	0x04, 0x17
        /*000a*/ 	.short	(.L_207 - .L_206)
.L_206:
        /*000c*/ 	.word	0x00000000
        /*0010*/ 	.short	0x0006
        /*0012*/ 	.short	0x0030
        /*0014*/ 	.byte	0x00, 0xf5, 0x21, 0x00


	//----- nvinfo : EIATTR_KPARAM_INFO
	.align		4
.L_207:
        /*0018*/ 	.byte	0x04, 0x17
        /*001a*/ 	.short	(.L_209 - .L_208)
.L_208:
        /*001c*/ 	.word	0x00000000
        /*0020*/ 	.short	0x0005
        /*0022*/ 	.short	0x0028
        /*0024*/ 	.byte	0x00, 0xf5, 0x21, 0x00


	//----- nvinfo : EIATTR_KPARAM_INFO
	.align		4
.L_209:
        /*0028*/ 	.byte	0x04, 0x17
        /*002a*/ 	.short	(.L_211 - .L_210)
.L_210:
        /*002c*/ 	.word	0x00000000
        /*0030*/ 	.short	0x0004
        /*0032*/ 	.short	0x0020
        /*0034*/ 	.byte	0x00, 0xf0, 0x11, 0x00


	//----- nvinfo : EIATTR_KPARAM_INFO
	.align		4
.L_211:
        /*0038*/ 	.byte	0x04, 0x17
        /*003a*/ 	.short	(.L_213 - .L_212)
.L_212:
        /*003c*/ 	.word	0x00000000
        /*0040*/ 	.short	0x0003
        /*0042*/ 	.short	0x0018
        /*0044*/ 	.byte	0x00, 0xf5, 0x21, 0x00


	//----- nvinfo : EIATTR_KPARAM_INFO
	.align		4
.L_213:
        /*0048*/ 	.byte	0x04, 0x17
        /*004a*/ 	.short	(.L_215 - .L_214)
.L_214:
        /*004c*/ 	.word	0x00000000
        /*0050*/ 	.short	0x0002
        /*0052*/ 	.short	0x0010
        /*0054*/ 	.byte	0x00, 0xf5, 0x21, 0x00


	//----- nvinfo : EIATTR_KPARAM_INFO
	.align		4
.L_215:
        /*0058*/ 	.byte	0x04, 0x17
        /*005a*/ 	.short	(.L_217 - .L_216)
.L_216:
        /*005c*/ 	.word	0x00000000
        /*0060*/ 	.short	0x0001
        /*0062*/ 	.short	0x0008
        /*0064*/ 	.byte	0x00, 0xf5, 0x21, 0x00


	//----- nvinfo : EIATTR_KPARAM_INFO
	.align		4
.L_217:
        /*0068*/ 	.byte	0x04, 0x17
        /*006a*/ 	.short	(.L_219 - .L_218)
.L_218:
        /*006c*/ 	.word	0x00000000
        /*0070*/ 	.short	0x0000
        /*0072*/ 	.short	0x0000
        /*0074*/ 	.byte	0x00, 0xf5, 0x21, 0x00


	//----- nvinfo : EIATTR_SPARSE_MMA_MASK
	.align		4
.L_219:
        /*0078*/ 	.byte	0x03, 0x50
        /*007a*/ 	.short	0x0000


	//----- nvinfo : EIATTR_MAXREG_COUNT
	.align		4
        /*007c*/ 	.byte	0x03, 0x1b
        /*007e*/ 	.short	0x00ff


	//----- nvinfo : EIATTR_MERCURY_ISA_VERSION
	.align		4
        /*0080*/ 	.byte	0x03, 0x5f
        /*0082*/ 	.short	0x0101


	//----- nvinfo : EIATTR_VRC_CTA_INIT_COUNT
	.align		4
        /*0084*/ 	.byte	0x02, 0x4a
	.zero		1
	.zero		1


	//----- nvinfo : EIATTR_EXIT_INSTR_OFFSETS
	.align		4
        /*0088*/ 	.byte	0x04, 0x1c
        /*008a*/ 	.short	(.L_221 - .L_220)


	//   ....[0]....
.L_220:
        /*008c*/ 	.word	0x00000070


	//   ....[1]....
        /*0090*/ 	.word	0x000012f0


	//----- nvinfo : EIATTR_CRS_STACK_SIZE
	.align		4
.L_221:
        /*0094*/ 	.byte	0x04, 0x1e
        /*0096*/ 	.short	(.L_223 - .L_222)
.L_222:
        /*0098*/ 	.word	0x00000000


	//----- nvinfo : EIATTR_CBANK_PARAM_SIZE
	.align		4
.L_223:
        /*009c*/ 	.byte	0x03, 0x19
        /*009e*/ 	.short	0x0038


	//----- nvinfo : EIATTR_PARAM_CBANK
	.align		4
        /*00a0*/ 	.byte	0x04, 0x0a
        /*00a2*/ 	.short	(.L_225 - .L_224)
	.align		4
.L_224:
        /*00a4*/ 	.word	index@(.nv.constant0.countDegrees)
        /*00a8*/ 	.short	0x0380
        /*00aa*/ 	.short	0x0038


	//----- nvinfo : EIATTR_SW_WAR
	.align		4
.L_225:
        /*00ac*/ 	.byte	0x04, 0x36
        /*00ae*/ 	.short	(.L_227 - .L_226)
.L_226:
        /*00b0*/ 	.word	0x00000008
.L_227:


//--------------------- .nv.info.nextLayer        --------------------------
	.section	.nv.info.nextLayer,"",@"SHT_CUDA_INFO"
	.sectionflags	@""
	.align	4


	//----- nvinfo : EIATTR_CUDA_API_VERSION
	.align		4
        /*0000*/ 	.byte	0x04, 0x37
        /*0002*/ 	.short	(.L_229 - .L_228)
.L_228:
        /*0004*/ 	.word	0x00000082


	//----- nvinfo : EIATTR_KPARAM_INFO
	.align		4
.L_229:
        /*0008*/ 	.byte	0x04, 0x17
        /*000a*/ 	.short	(.L_231 - .L_230)
.L_230:
        /*000c*/ 	.word	0x00000000
        /*0010*/ 	.short	0x0007
        /*0012*/ 	.short	0x0038
        /*0014*/ 	.byte	0x00, 0xf5, 0x21, 0x00


	//----- nvinfo : EIATTR_KPARAM_INFO
	.align		4
.L_231:
        /*0018*/ 	.byte	0x04, 0x17
        /*001a*/ 	.short	(.L_233 - .L_232)
.L_232:
        /*001c*/ 	.word	0x00000000
        /*0020*/ 	.short	0x0006
        /*0022*/ 	.short	0x0030
        /*0024*/ 	.byte	0x00, 0xf0, 0x11, 0x00


	//----- nvinfo : EIATTR_KPARAM_INFO
	.align		4
.L_233:
        /*0028*/ 	.byte	0x04, 0x17
        /*002a*/ 	.short	(.L_235 - .L_234)
.L_234:
        /*002c*/ 	.word	0x00000000
        /*0030*/ 	.short	0x0005
        /*0032*/ 	.short	0x0028
        /*0034*/ 	.byte	0x00, 0xf5, 0x21, 0x00


	//----- nvinfo : EIATTR_KPARAM_INFO
	.align		4
.L_235:
        /*0038*/ 	.byte	0x04, 0x17
        /*003a*/ 	.short	(.L_237 - .L_236)
.L_236:
        /*003c*/ 	.word	0x00000000
        /*0040*/ 	.short	0x0004
        /*0042*/ 	.short	0x0020
        /*0044*/ 	.byte	0x00, 0xf5, 0x21, 0x00


	//----- nvinfo : EIATTR_KPARAM_INFO
	.align		4
.L_237:
        /*0048*/ 	.byte	0x04, 0x17
        /*004a*/ 	.short	(.L_239 - .L_238)
.L_238:
        /*004c*/ 	.word	0x00000000
        /*0050*/ 	.short	0x0003
        /*0052*/ 	.short	0x0018
        /*0054*/ 	.byte	0x00, 0xf5, 0x21, 0x00


	//----- nvinfo : EIATTR_KPARAM_INFO
	.align		4
.L_239:
        /*0058*/ 	.byte	0x04, 0x17
        /*005a*/ 	.short	(.L_241 - .L_240)
.L_240:
        /*005c*/ 	.word	0x00000000
        /*0060*/ 	.short	0x0002
        /*0062*/ 	.short	0x0010
        /*0064*/ 	.byte	0x00, 0xf5, 0x21, 0x00


	//----- nvinfo : EIATTR_KPARAM_INFO
	.align		4
.L_241:
        /*0068*/ 	.byte	0x04, 0x17
        /*006a*/ 	.short	(.L_243 - .L_242)
.L_242:
        /*006c*/ 	.word	0x00000000
        /*0070*/ 	.short	0x0001
        /*0072*/ 	.short	0x0008
        /*0074*/ 	.byte	0x00, 0xf5, 0x21, 0x00


	//----- nvinfo : EIATTR_KPARAM_INFO
	.align		4
.L_243:
        /*0078*/ 	.byte	0x04, 0x17
        /*007a*/ 	.short	(.L_245 - .L_244)
.L_244:
        /*007c*/ 	.word	0x00000000
        /*0080*/ 	.short	0x0000
        /*0082*/ 	.short	0x0000
        /*0084*/ 	.byte	0x00, 0xf0, 0x11, 0x00


	//----- nvinfo : EIATTR_SPARSE_MMA_MASK
	.align		4
.L_245:
        /*0088*/ 	.byte	0x03, 0x50
        /*008a*/ 	.short	0x0000


	//----- nvinfo : EIATTR_MAXREG_COUNT
	.align		4
        /*008c*/ 	.byte	0x03, 0x1b
        /*008e*/ 	.short	0x00ff


	//----- nvinfo : EIATTR_MERCURY_ISA_VERSION
	.align		4
        /*0090*/ 	.byte	0x03, 0x5f
        /*0092*/ 	.short	0x0101


	//----- nvinfo : EIATTR_VRC_CTA_INIT_COUNT
	.align		4
        /*0094*/ 	.byte	0x02, 0x4a
	.zero		1
	.zero		1


	//----- nvinfo : EIATTR_EXIT_INSTR_OFFSETS
	.align		4
        /*0098*/ 	.byte	0x04, 0x1c
        /*009a*/ 	.short	(.L_247 - .L_246)


	//   ....[0]....
.L_246:
        /*009c*/ 	.word	0x00000070


	//   ....[1]....
        /*00a0*/ 	.word	0x00000120


	//   ....[2]....
        /*00a4*/ 	.word	0x000002b0


	//----- nvinfo : EIATTR_CRS_STACK_SIZE
	.align		4
.L_247:
        /*00a8*/ 	.byte	0x04, 0x1e
        /*00aa*/ 	.short	(.L_249 - .L_248)
.L_248:
        /*00ac*/ 	.word	0x00000000


	//----- nvinfo : EIATTR_CBANK_PARAM_SIZE
	.align		4
.L_249:
        /*00b0*/ 	.byte	0x03, 0x19
        /*00b2*/ 	.short	0x0040


	//----- nvinfo : EIATTR_PARAM_CBANK
	.align		4
        /*00b4*/ 	.byte	0x04, 0x0a
        /*00b6*/ 	.short	(.L_251 - .L_250)
	.align		4
.L_250:
        /*00b8*/ 	.word	index@(.nv.constant0.nextLayer)
        /*00bc*/ 	.short	0x0380
        /*00be*/ 	.short	0x0040


	//----- nvinfo : EIATTR_SW_WAR
	.align		4
.L_251:
        /*00c0*/ 	.byte	0x04, 0x36
        /*00c2*/ 	.short	(.L_253 - .L_252)
.L_252:
        /*00c4*/ 	.word	0x00000008
.L_253:


//--------------------- .nv.callgraph             --------------------------
	.section	.nv.callgraph,"",@"SHT_CUDA_CALLGRAPH"
	.align	4
	.sectionentsize	8
	.align		4
        /*0000*/ 	.word	0x00000000
	.align		4
        /*0004*/ 	.word	0xffffffff
	.align		4
        /*0008*/ 	.word	0x00000000
	.align		4
        /*000c*/ 	.word	0xfffffffe
	.align		4
        /*0010*/ 	.word	0x00000000
	.align		4
        /*0014*/ 	.word	0xfffffffd
	.align		4
        /*0018*/ 	.word	0x00000000
	.align		4
        /*001c*/ 	.word	0xfffffffc


//--------------------- .text.assignPivotID       --------------------------
	.section	.text.assignPivotID,"ax",@progbits
	.align	128
        .global         assignPivotID
        .type           assignPivotID,@function
        .size           assignPivotID,(.L_x_56 - assignPivotID)
        .other          assignPivotID,@"STO_CUDA_ENTRY STV_DEFAULT"
assignPivotID:
.text.assignPivotID:
[----:B------:R-:W-:Y:S01]  /*0000*/  LDC R1, c[0x0][0x37c] ;  /* 0x0000df00ff017b82 */ /* 0x000fe20000000800 */
[----:B------:R-:W0:Y:S07]  /*0010*/  S2R R0, SR_TID.X ;  /* 0x0000000000007919 */ /* 0x000e2e0000002100 */
[----:B------:R-:W0:Y:S01]  /*0020*/  S2UR UR4, SR_CTAID.X ;  /* 0x00000000000479c3 */ /* 0x000e220000002500 */
[----:B------:R-:W1:Y:S07]  /*0030*/  LDCU UR5, c[0x0][0x398] ;  /* 0x00007300ff0577ac */ /* 0x000e6e0008000800 */
[----:B------:R-:W0:Y:S02]  /*0040*/  LDC R9, c[0x0][0x360] ;  /* 0x0000d800ff097b82 */ /* 0x000e240000000800 */
[----:B0-----:R-:W-:-:S05]  /*0050*/  IMAD R9, R9, UR4, R0 ;  /* 0x0000000409097c24 */ /* 0x001fca000f8e0200 */
[----:B-1----:R-:W-:-:S13]  /*0060*/  ISETP.GE.AND P0, PT, R9, UR5, PT ;  /* 0x0000000509007c0c */ /* 0x002fda000bf06270 */
[----:B------:R-:W-:Y:S05]  /*0070*/  @P0 EXIT ;  /* 0x000000000000094d */ /* 0x000fea0003800000 */
[----:B------:R-:W0:Y:S01]  /*0080*/  LDC.64 R2, c[0x0][0x380] ;  /* 0x0000e000ff027b82 */ /* 0x000e220000000a00 */
[----:B------:R-:W1:Y:S01]  /*0090*/  LDCU.64 UR4, c[0x0][0x358] ;  /* 0x00006b00ff0477ac */ /* 0x000e620008000a00 */
[----:B------:R-:W2:Y:S06]  /*00a0*/  LDCU UR6, c[0x0][0x39c] ;  /* 0x00007380ff0677ac */ /* 0x000eac0008000800 */
[----:B------:R-:W3:Y:S08]  /*00b0*/  LDC.64 R6, c[0x0][0x3a8] ;  /* 0x0000ea00ff067b82 */ /* 0x000ef00000000a00 */
[----:B------:R-:W4:Y:S01]  /*00c0*/  LDC.64 R4, c[0x0][0x388] ;  /* 0x0000e200ff047b82 */ /* 0x000f220000000a00 */
[----:B0-----:R-:W-:-:S07]  /*00d0*/  IMAD.WIDE R2, R9, 0x4, R2 ;  /* 0x0000000409027825 */ /* 0x001fce00078e0202 */
[----:B------:R-:W0:Y:S01]  /*00e0*/  LDC.64 R10, c[0x0][0x3b0] ;  /* 0x0000ec00ff0a7b82 */ /* 0x000e220000000a00 */
[----:B-1----:R1:W2:Y:S01]  /*00f0*/  LDG.E R2, desc[UR4][R2.64] ;  /* 0x0000000402027981 */ /* 0x0022a2000c1e1900 */
[----:B---3--:R-:W-:-:S06]  /*0100*/  IMAD.WIDE R6, R9, 0x4, R6 ;  /* 0x0000000409067825 */ /* 0x008fcc00078e0206 */
[----:B------:R-:W2:Y:S01]  /*0110*/  LDG.E R7, desc[UR4][R6.64] ;  /* 0x0000000406077981 */ /* 0x000ea2000c1e1900 */
[----:B----4-:R-:W-:Y:S01]  /*0120*/  IMAD.WIDE R4, R9, 0x4, R4 ;  /* 0x0000000409047825 */ /* 0x010fe200078e0204 */
[----:B-1----:R-:W1:Y:S05]  /*0130*/  LDC R3, c[0x0][0x3b8] ;  /* 0x0000ee00ff037b82 */ /* 0x002e6a0000000800 */
[----:B------:R-:W3:Y:S03]  /*0140*/  LDG.E R5, desc[UR4][R4.64] ;  /* 0x0000000404057981 */ /* 0x000ee6000c1e1900 */
[----:B------:R-:W4:Y:S01]  /*0150*/  LDC.64 R8, c[0x0][0x390] ;  /* 0x0000e400ff087b82 */ /* 0x000f220000000a00 */
[----:B--2---:R-:W-:-:S04]  /*0160*/  IMAD R13, R2, UR6, R7 ;  /* 0x00000006020d7c24 */ /* 0x004fc8000f8e0207 */
[----:B----4-:R-:W-:-:S04]  /*0170*/  IMAD.WIDE R8, R13, 0x4, R8 ;  /* 0x000000040d087825 */ /* 0x010fc800078e0208 */
[----:B0-----:R-:W-:Y:S01]  /*0180*/  IMAD.WIDE R10, R13, 0x4, R10 ;  /* 0x000000040d0a7825 */ /* 0x001fe200078e020a */
[----:B---3--:R0:W-:Y:S04]  /*0190*/  STG.E desc[UR4][R8.64], R5 ;  /* 0x0000000508007986 */ /* 0x0081e8000c101904 */
[----:B------:R-:W2:Y:S01]  /*01a0*/  LDG.E R0, desc[UR4][R10.64] ;  /* 0x000000040a007981 */ /* 0x000ea2000c1e1900 */
[----:B-1----:R-:W-:-:S04]  /*01b0*/  IADD3 R3, PT, PT, R3, 0x1, RZ ;  /* 0x0000000103037810 */ /* 0x002fc80007ffe0ff */
[----:B--2---:R-:W-:-:S13]  /*01c0*/  ISETP.GE.AND P0, PT, R3, R0, PT ;  /* 0x000000000300720c */ /* 0x004fda0003f06270 */
[----:B0-----:R-:W-:Y:S05]  /*01d0*/  @P0 EXIT ;  /* 0x000000000000094d */ /* 0x001fea0003800000 */
[----:B------:R-:W-:Y:S01]  /*01e0*/  STG.E desc[UR4][R10.64], R3 ;  /* 0x000000030a007986 */ /* 0x000fe2000c101904 */
[----:B------:R-:W-:Y:S05]  /*01f0*/  EXIT ;  /* 0x000000000000794d */ /* 0x000fea0003800000 */
.L_x_0:
[----:B------:R-:W-:-:S00]  /*0200*/  BRA `(.L_x_0) ;  /* 0xfffffffc00fc7947 */ /* 0x000fc0000383ffff */
[----:B------:R-:W-:-:S00]  /*0210*/  NOP ;  /* 0x0000000000007918 */ /* 0x000fc00000000000 */
        /* <DEDUP_REMOVED lines=14> */
.L_x_56:


//--------------------- .text.numberPivotID       --------------------------
	.section	.text.numberPivotID,"ax",@progbits
	.align	128
        .global         numberPivotID
        .type           numberPivotID,@function
        .size           numberPivotID,(.L_x_57 - numberPivotID)
        .other          numberPivotID,@"STO_CUDA_ENTRY STV_DEFAULT"
numberPivotID:
.text.numberPivotID:
        /* <DEDUP_REMOVED lines=8> */
[----:B------:R-:W-:Y:S01]  /*0080*/  ISETP.NE.AND P0, PT, R0, RZ, PT ;  /* 0x000000ff0000720c */ /* 0x000fe20003f05270 */
[----:B------:R-:W0:-:S12]  /*0090*/  LDCU.64 UR4, c[0x0][0x358] ;  /* 0x00006b00ff0477ac */ /* 0x000e180008000a00 */
[----:B------:R-:W0:Y:S02]  /*00a0*/  @!P0 LDC.64 R2, c[0x0][0x380] ;  /* 0x0000e000ff028b82 */ /* 0x000e240000000a00 */
[----:B0-----:R0:W5:Y:S01]  /*00b0*/  @!P0 LDG.E R11, desc[UR4][R2.64] ;  /* 0x00000004020b8981 */ /* 0x001162000c1e1900 */
[----:B------:R-:W-:Y:S04]  /*00c0*/  BSSY.RECONVERGENT B0, `(.L_x_1) ;  /* 0x0000008000007945 */ /* 0x000fe80003800200 */
[----:B------:R-:W-:Y:S05]  /*00d0*/  @!P0 BRA `(.L_x_2) ;  /* 0x0000000000188947 */ /* 0x000fea0003800000 */
[----:B0-----:R-:W0:Y:S02]  /*00e0*/  LDC.64 R2, c[0x0][0x380] ;  /* 0x0000e000ff027b82 */ /* 0x001e240000000a00 */
[----:B0-----:R-:W-:-:S05]  /*00f0*/  IMAD.WIDE R2, R0, 0x4, R2 ;  /* 0x0000000400027825 */ /* 0x001fca00078e0202 */
[----:B-----5:R-:W2:Y:S04]  /*0100*/  LDG.E R11, desc[UR4][R2.64] ;  /* 0x00000004020b7981 */ /* 0x020ea8000c1e1900 */
[----:B------:R-:W2:Y:S02]  /*0110*/  LDG.E R4, desc[UR4][R2.64+-0x4] ;  /* 0xfffffc0402047981 */ /* 0x000ea4000c1e1900 */
[----:B--2---:R-:W-:-:S13]  /*0120*/  ISETP.NE.AND P0, PT, R11, R4, PT ;  /* 0x000000040b00720c */ /* 0x004fda0003f05270 */
[----:B------:R-:W-:Y:S05]  /*0130*/  @!P0 EXIT ;  /* 0x000000000000894d */ /* 0x000fea0003800000 */
.L_x_2:
[----:B------:R-:W-:Y:S05]  /*0140*/  BSYNC.RECONVERGENT B0 ;  /* 0x0000000000007941 */ /* 0x000fea0003800200 */
.L_x_1:
[----:B------:R-:W1:Y:S02]  /*0150*/  LDC R7, c[0x0][0x394] ;  /* 0x0000e500ff077b82 */ /* 0x000e640000000800 */
[----:B-1----:R-:W-:-:S13]  /*0160*/  ISETP.GE.AND P0, PT, R7, 0x1, PT ;  /* 0x000000010700780c */ /* 0x002fda0003f06270 */
[----:B------:R-:W-:Y:S05]  /*0170*/  @!P0 EXIT ;  /* 0x000000000000894d */ /* 0x000fea0003800000 */
[----:B0-----:R-:W0:Y:S01]  /*0180*/  LDC.64 R2, c[0x0][0x3a0] ;  /* 0x0000e800ff027b82 */ /* 0x001e220000000a00 */
[----:B------:R-:W-:Y:S01]  /*0190*/  IMAD.IADD R13, R0, 0x1, R7 ;  /* 0x00000001000d7824 */ /* 0x000fe200078e0207 */
[----:B------:R-:W1:Y:S01]  /*01a0*/  LDCU UR6, c[0x0][0x390] ;  /* 0x00007200ff0677ac */ /* 0x000e620008000800 */
[----:B------:R-:W2:Y:S05]  /*01b0*/  LDCU UR7, c[0x0][0x394] ;  /* 0x00007280ff0777ac */ /* 0x000eaa0008000800 */
[----:B------:R-:W3:Y:S08]  /*01c0*/  LDC.64 R8, c[0x0][0x380] ;  /* 0x0000e000ff087b82 */ /* 0x000ef00000000a00 */
[----:B------:R-:W4:Y:S01]  /*01d0*/  LDC.64 R4, c[0x0][0x3a8] ;  /* 0x0000ea00ff047b82 */ /* 0x000f220000000a00 */
[----:B012--5:R-:W-:-:S07]  /*01e0*/  IMAD.WIDE R6, R11, 0x4, R2 ;  /* 0x000000040b067825 */ /* 0x027fce00078e0202 */
.L_x_6:
[----:B------:R-:W-:Y:S01]  /*01f0*/  ISETP.GE.AND P0, PT, R0, UR6, PT ;  /* 0x0000000600007c0c */ /* 0x000fe2000bf06270 */
[----:B------:R-:W-:-:S12]  /*0200*/  BSSY.RECONVERGENT B0, `(.L_x_3) ;  /* 0x000000d000007945 */ /* 0x000fd80003800200 */
[----:B0-----:R-:W-:Y:S05]  /*0210*/  @P0 BRA `(.L_x_4) ;  /* 0x00000000002c0947 */ /* 0x001fea0003800000 */
[----:B---3--:R-:W-:-:S06]  /*0220*/  IMAD.WIDE R2, R0, 0x4, R8 ;  /* 0x0000000400027825 */ /* 0x008fcc00078e0208 */
[----:B------:R-:W2:Y:S02]  /*0230*/  LDG.E R2, desc[UR4][R2.64] ;  /* 0x0000000402027981 */ /* 0x000ea4000c1e1900 */
[----:B--2---:R-:W-:-:S13]  /*0240*/  ISETP.NE.AND P0, PT, R2, R11, PT ;  /* 0x0000000b0200720c */ /* 0x004fda0003f05270 */
[----:B------:R-:W-:Y:S05]  /*0250*/  @P0 BRA `(.L_x_4) ;  /* 0x00000000001c0947 */ /* 0x000fea0003800000 */
[----:B------:R-:W2:Y:S02]  /*0260*/  LDG.E R15, desc[UR4][R6.64] ;  /* 0x00000004060f7981 */ /* 0x000ea4000c1e1900 */
[C---:B--2---:R-:W-:Y:S01]  /*0270*/  VIADD R3, R15.reuse, 0x1 ;  /* 0x000000010f037836 */ /* 0x044fe20000000000 */
[----:B------:R-:W-:-:S04]  /*0280*/  ISETP.GE.AND P0, PT, R15, UR7, PT ;  /* 0x000000070f007c0c */ /* 0x000fc8000bf06270 */
[----:B------:R0:W-:Y:S09]  /*0290*/  STG.E desc[UR4][R6.64], R3 ;  /* 0x0000000306007986 */ /* 0x0001f2000c101904 */
[----:B------:R-:W-:Y:S05]  /*02a0*/  @P0 BRA `(.L_x_5) ;  /* 0x00000000001c0947 */ /* 0x000fea0003800000 */
[----:B0---4-:R-:W-:-:S05]  /*02b0*/  IMAD.WIDE R2, R0, 0x4, R4 ;  /* 0x0000000400027825 */ /* 0x011fca00078e0204 */
[----:B------:R0:W-:Y:S02]  /*02c0*/  STG.E desc[UR4][R2.64], R15 ;  /* 0x0000000f02007986 */ /* 0x0001e4000c101904 */
.L_x_4:
[----:B------:R-:W-:Y:S05]  /*02d0*/  BSYNC.RECONVERGENT B0 ;  /* 0x0000000000007941 */ /* 0x000fea0003800200 */
.L_x_3:
[----:B------:R-:W-:-:S04]  /*02e0*/  IADD3 R0, PT, PT, R0, 0x1, RZ ;  /* 0x0000000100007810 */ /* 0x000fc80007ffe0ff */
[----:B------:R-:W-:-:S13]  /*02f0*/  ISETP.GE.AND P0, PT, R0, R13, PT ;  /* 0x0000000d0000720c */ /* 0x000fda0003f06270 */
[----:B------:R-:W-:Y:S05]  /*0300*/  @!P0 BRA `(.L_x_6) ;  /* 0xfffffffc00b88947 */ /* 0x000fea000383ffff */
[----:B------:R-:W-:Y:S05]  /*0310*/  EXIT ;  /* 0x000000000000794d */ /* 0x000fea0003800000 */
.L_x_5:
[----:B0-----:R-:W0:Y:S01]  /*0320*/  LDC.64 R2, c[0x0][0x398] ;  /* 0x0000e600ff027b82 */ /* 0x001e220000000a00 */
[----:B------:R-:W-:-:S05]  /*0330*/  IMAD.MOV.U32 R0, RZ, RZ, 0x1 ;  /* 0x00000001ff007424 */ /* 0x000fca00078e00ff */
[----:B0-----:R-:W-:Y:S01]  /*0340*/  STG.E.U8 desc[UR4][R2.64], R0 ;  /* 0x0000000002007986 */ /* 0x001fe2000c101104 */
[----:B------:R-:W-:Y:S05]  /*0350*/  EXIT ;  /* 0x000000000000794d */ /* 0x000fea0003800000 */
.L_x_7:
        /* <DEDUP_REMOVED lines=10> */
.L_x_57:


//--------------------- .text.augAssignVNQ        --------------------------
	.section	.text.augAssignVNQ,"ax",@progbits
	.align	128
        .global         augAssignVNQ
        .type           augAssignVNQ,@function
        .size           augAssignVNQ,(.L_x_58 - augAssignVNQ)
        .other          augAssignVNQ,@"STO_CUDA_ENTRY STV_DEFAULT"
augAssignVNQ:
.text.augAssignVNQ:
        /* <DEDUP_REMOVED lines=9> */
[----:B------:R-:W1:Y:S07]  /*0090*/  LDCU.64 UR4, c[0x0][0x358] ;  /* 0x00006b00ff0477ac */ /* 0x000e6e0008000a00 */
[----:B------:R-:W2:Y:S01]  /*00a0*/  LDC.64 R2, c[0x0][0x390] ;  /* 0x0000e400ff027b82 */ /* 0x000ea20000000a00 */
[----:B0-----:R-:W-:-:S05]  /*00b0*/  IMAD.WIDE R8, R7, 0x4, R8 ;  /* 0x0000000407087825 */ /* 0x001fca00078e0208 */
[----:B-1----:R-:W2:Y:S01]  /*00c0*/  LDG.E R0, desc[UR4][R8.64] ;  /* 0x0000000408007981 */ /* 0x002ea2000c1e1900 */
[----:B------:R-:W-:-:S13]  /*00d0*/  ISETP.GE.AND P0, PT, R7, 0x1, PT ;  /* 0x000000010700780c */ /* 0x000fda0003f06270 */
[----:B------:R-:W0:Y:S01]  /*00e0*/  @P0 LDC.64 R4, c[0x0][0x3b0] ;  /* 0x0000ec00ff040b82 */ /* 0x000e220000000a00 */
[----:B------:R-:W-:Y:S01]  /*00f0*/  @P0 IADD3 R11, PT, PT, R7, -0x1, RZ ;  /* 0xffffffff070b0810 */ /* 0x000fe20007ffe0ff */
[----:B------:R-:W-:-:S04]  /*0100*/  HFMA2 R6, -RZ, RZ, 0, 0 ;  /* 0x00000000ff067431 */ /* 0x000fc800000001ff */
[----:B0-----:R-:W-:Y:S02]  /*0110*/  @P0 IMAD.WIDE.U32 R4, R11, 0x4, R4 ;  /* 0x000000040b040825 */ /* 0x001fe400078e0004 */
[----:B------:R-:W0:Y:S03]  /*0120*/  LDC.64 R10, c[0x0][0x3c8] ;  /* 0x0000f200ff0a7b82 */ /* 0x000e260000000a00 */
[----:B------:R1:W5:Y:S01]  /*0130*/  @P0 LDG.E R6, desc[UR4][R4.64] ;  /* 0x0000000404060981 */ /* 0x000362000c1e1900 */
[----:B--2---:R-:W-:-:S05]  /*0140*/  IMAD.WIDE R2, R0, 0x4, R2 ;  /* 0x0000000400027825 */ /* 0x004fca00078e0202 */
[----:B------:R-:W2:Y:S02]  /*0150*/  LDG.E R15, desc[UR4][R2.64] ;  /* 0x00000004020f7981 */ /* 0x000ea4000c1e1900 */
[----:B--2---:R-:W-:-:S13]  /*0160*/  ISETP.GE.AND P1, PT, R15, 0x1, PT ;  /* 0x000000010f00780c */ /* 0x004fda0003f26270 */
[----:B01----:R-:W-:Y:S05]  /*0170*/  @!P1 EXIT ;  /* 0x000000000000994d */ /* 0x003fea0003800000 */
[----:B------:R-:W0:Y:S01]  /*0180*/  LDC.64 R4, c[0x0][0x388] ;  /* 0x0000e200ff047b82 */ /* 0x000e220000000a00 */
[----:B------:R-:W-:Y:S01]  /*0190*/  IMAD.WIDE R8, R7, 0x4, R10 ;  /* 0x0000000407087825 */ /* 0x000fe200078e020a */
[----:B------:R-:W1:Y:S04]  /*01a0*/  LDCU UR6, c[0x0][0x3d8] ;  /* 0x00007b00ff0677ac */ /* 0x000e680008000800 */
[----:B------:R2:W5:Y:S01]  /*01b0*/  LDG.E R7, desc[UR4][R8.64] ;  /* 0x0000000408077981 */ /* 0x000562000c1e1900 */
[----:B0-----:R-:W-:-:S05]  /*01c0*/  IMAD.WIDE R4, R0, 0x4, R4 ;  /* 0x0000000400047825 */ /* 0x001fca00078e0204 */
[----:B------:R2:W5:Y:S01]  /*01d0*/  LDG.E R14, desc[UR4][R4.64] ;  /* 0x00000004040e7981 */ /* 0x000562000c1e1900 */
[----:B-1----:R-:W-:-:S09]  /*01e0*/  UISETP.GT.AND UP0, UPT, UR6, URZ, UPT ;  /* 0x000000ff0600728c */ /* 0x002fd2000bf04270 */
[----:B--2---:R-:W-:Y:S05]  /*01f0*/  BRA.U UP0, `(.L_x_8) ;  /* 0x0000000100607547 */ /* 0x004fea000b800000 */
[----:B------:R-:W0:Y:S01]  /*0200*/  LDC.64 R12, c[0x0][0x380] ;  /* 0x0000e000ff0c7b82 */ /* 0x000e220000000a00 */
[----:B------:R-:W-:Y:S01]  /*0210*/  IMAD.MOV.U32 R21, RZ, RZ, RZ ;  /* 0x000000ffff157224 */ /* 0x000fe200078e00ff */
[----:B-----5:R-:W-:-:S06]  /*0220*/  MOV R23, R14 ;  /* 0x0000000e00177202 */ /* 0x020fcc0000000f00 */
[----:B------:R-:W1:Y:S08]  /*0230*/  LDC.64 R10, c[0x0][0x3a8] ;  /* 0x0000ea00ff0a7b82 */ /* 0x000e700000000a00 */
[----:B------:R-:W2:Y:S02]  /*0240*/  LDC.64 R8, c[0x0][0x3d0] ;  /* 0x0000f400ff087b82 */ /* 0x000ea40000000a00 */
.L_x_11:
[----:B0-----:R-:W-:-:S05]  /*0250*/  IMAD.WIDE R16, R23, 0x4, R12 ;  /* 0x0000000417107825 */ /* 0x001fca00078e020c */
[----:B------:R-:W3:Y:S01]  /*0260*/  LDG.E R25, desc[UR4][R16.64] ;  /* 0x0000000410197981 */ /* 0x000ee2000c1e1900 */
[----:B------:R-:W-:Y:S01]  /*0270*/  BSSY.RECONVERGENT B0, `(.L_x_9) ;  /* 0x000000c000007945 */ /* 0x000fe20003800200 */
[----:B------:R-:W-:Y:S01]  /*0280*/  VIADD R23, R23, 0x1 ;  /* 0x0000000117177836 */ /* 0x000fe20000000000 */
[----:B---3--:R-:W-:-:S13]  /*0290*/  ISETP.NE.AND P0, PT, R25, R0, PT ;  /* 0x000000001900720c */ /* 0x008fda0003f05270 */
[----:B------:R-:W-:Y:S05]  /*02a0*/  @!P0 BRA `(.L_x_10) ;  /* 0x0000000000208947 */ /* 0x000fea0003800000 */
[----:B------:R-:W-:-:S05]  /*02b0*/  IADD3 R19, PT, PT, R21, R6, RZ ;  /* 0x0000000615137210 */ /* 0x000fca0007ffe0ff */
[----:B-1----:R-:W-:-:S04]  /*02c0*/  IMAD.WIDE R16, R19, 0x4, R10 ;  /* 0x0000000413107825 */ /* 0x002fc800078e020a */
[----:B--2---:R-:W-:Y:S01]  /*02d0*/  IMAD.WIDE R18, R19, 0x4, R8 ;  /* 0x0000000413127825 */ /* 0x004fe200078e0208 */
[----:B------:R0:W-:Y:S04]  /*02e0*/  STG.E desc[UR4][R16.64], R25 ;  /* 0x0000001910007986 */ /* 0x0001e8000c101904 */
[----:B------:R0:W-:Y:S04]  /*02f0*/  STG.E desc[UR4][R18.64], R7 ;  /* 0x0000000712007986 */ /* 0x0001e8000c101904 */
[----:B------:R0:W5:Y:S04]  /*0300*/  LDG.E R14, desc[UR4][R4.64] ;  /* 0x00000004040e7981 */ /* 0x000168000c1e1900 */
[----:B------:R0:W5:Y:S01]  /*0310*/  LDG.E R15, desc[UR4][R2.64] ;  /* 0x00000004020f7981 */ /* 0x000162000c1e1900 */
[----:B------:R-:W-:-:S07]  /*0320*/  IADD3 R21, PT, PT, R21, 0x1, RZ ;  /* 0x0000000115157810 */ /* 0x000fce0007ffe0ff */
.L_x_10:
[----:B------:R-:W-:Y:S05]  /*0330*/  BSYNC.RECONVERGENT B0 ;  /* 0x0000000000007941 */ /* 0x000fea0003800200 */
.L_x_9:
[----:B0----5:R-:W-:-:S05]  /*0340*/  IMAD.IADD R16, R15, 0x1, R14 ;  /* 0x000000010f107824 */ /* 0x021fca00078e020e */
[----:B------:R-:W-:-:S13]  /*0350*/  ISETP.GE.AND P0, PT, R23, R16, PT ;  /* 0x000000101700720c */ /* 0x000fda0003f06270 */
[----:B------:R-:W-:Y:S05]  /*0360*/  @!P0 BRA `(.L_x_11) ;  /* 0xfffffffc00b88947 */ /* 0x000fea000383ffff */
[----:B------:R-:W-:Y:S05]  /*0370*/  EXIT ;  /* 0x000000000000794d */ /* 0x000fea0003800000 */
.L_x_8:
[----:B------:R-:W-:Y:S01]  /*0380*/  HFMA2 R9, -RZ, RZ, 0, 0 ;  /* 0x00000000ff097431 */ /* 0x000fe200000001ff */
[----:B-----5:R-:W-:-:S07]  /*0390*/  MOV R8, R14 ;  /* 0x0000000e00087202 */ /* 0x020fce0000000f00 */
.L_x_16:
[----:B------:R-:W0:Y:S02]  /*03a0*/  LDC.64 R10, c[0x0][0x380] ;  /* 0x0000e000ff0a7b82 */ /* 0x000e240000000a00 */
[----:B0-----:R-:W-:-:S05]  /*03b0*/  IMAD.WIDE R10, R8, 0x4, R10 ;  /* 0x00000004080a7825 */ /* 0x001fca00078e020a */
[----:B------:R-:W2:Y:S01]  /*03c0*/  LDG.E R19, desc[UR4][R10.64] ;  /* 0x000000040a137981 */ /* 0x000ea2000c1e1900 */
[----:B------:R-:W-:Y:S01]  /*03d0*/  BSSY.RECONVERGENT B0, `(.L_x_12) ;  /* 0x000001b000007945 */ /* 0x000fe20003800200 */
[----:B--2---:R-:W-:-:S13]  /*03e0*/  ISETP.NE.AND P0, PT, R19, R0, PT ;  /* 0x000000001300720c */ /* 0x004fda0003f05270 */
[----:B------:R-:W-:Y:S05]  /*03f0*/  @!P0 BRA `(.L_x_13) ;  /* 0x0000000000608947 */ /* 0x000fea0003800000 */
[----:B------:R-:W0:Y:S01]  /*0400*/  LDCU UR6, c[0x0][0x3d8] ;  /* 0x00007b00ff0677ac */ /* 0x000e220008000800 */
[----:B------:R-:W1:Y:S01]  /*0410*/  LDC.64 R10, c[0x0][0x3c0] ;  /* 0x0000f000ff0a7b82 */ /* 0x000e620000000a00 */
[----:B------:R-:W-:Y:S01]  /*0420*/  BSSY.RELIABLE B1, `(.L_x_14) ;  /* 0x000000b000017945 */ /* 0x000fe20003800100 */
[----:B0-----:R-:W-:-:S04]  /*0430*/  IMAD R17, R19, UR6, RZ ;  /* 0x0000000613117c24 */ /* 0x001fc8000f8e02ff */
[----:B------:R-:W-:-:S07]  /*0440*/  VIADD R16, R17, UR6 ;  /* 0x0000000611107c36 */ /* 0x000fce0008000000 */
.L_x_15:
[----:B-1----:R-:W-:-:S06]  /*0450*/  IMAD.WIDE R12, R17, 0x4, R10 ;  /* 0x00000004110c7825 */ /* 0x002fcc00078e020a */
[----:B------:R-:W2:Y:S02]  /*0460*/  LDG.E R12, desc[UR4][R12.64] ;  /* 0x000000040c0c7981 */ /* 0x000ea4000c1e1900 */
[----:B--2---:R-:W-:-:S13]  /*0470*/  ISETP.NE.AND P0, PT, R12, R7, PT ;  /* 0x000000070c00720c */ /* 0x004fda0003f05270 */
[----:B------:R-:W-:Y:S05]  /*0480*/  @!P0 BREAK.RELIABLE B1 ;  /* 0x0000000000018942 */ /* 0x000fea0003800100 */
[----:B------:R-:W-:Y:S05]  /*0490*/  @!P0 BRA `(.L_x_13) ;  /* 0x0000000000388947 */ /* 0x000fea0003800000 */
[----:B------:R-:W-:-:S04]  /*04a0*/  IADD3 R17, PT, PT, R17, 0x1, RZ ;  /* 0x0000000111117810 */ /* 0x000fc80007ffe0ff */
[----:B------:R-:W-:-:S13]  /*04b0*/  ISETP.GE.AND P0, PT, R17, R16, PT ;  /* 0x000000101100720c */ /* 0x000fda0003f06270 */
[----:B------:R-:W-:Y:S05]  /*04c0*/  @!P0 BRA `(.L_x_15) ;  /* 0xfffffffc00e08947 */ /* 0x000fea000383ffff */
[----:B------:R-:W-:Y:S05]  /*04d0*/  BSYNC.RELIABLE B1 ;  /* 0x0000000000017941 */ /* 0x000fea0003800100 */
.L_x_14:
[----:B------:R-:W0:Y:S01]  /*04e0*/  LDC.64 R10, c[0x0][0x3a8] ;  /* 0x0000ea00ff0a7b82 */ /* 0x000e220000000a00 */
[----:B------:R-:W-:-:S07]  /*04f0*/  IADD3 R15, PT, PT, R9, R6, RZ ;  /* 0x00000006090f7210 */ /* 0x000fce0007ffe0ff */
[----:B------:R-:W1:Y:S01]  /*0500*/  LDC.64 R12, c[0x0][0x3d0] ;  /* 0x0000f400ff0c7b82 */ /* 0x000e620000000a00 */
[----:B0-----:R-:W-:-:S05]  /*0510*/  IMAD.WIDE R10, R15, 0x4, R10 ;  /* 0x000000040f0a7825 */ /* 0x001fca00078e020a */
[----:B------:R0:W-:Y:S01]  /*0520*/  STG.E desc[UR4][R10.64], R19 ;  /* 0x000000130a007986 */ /* 0x0001e2000c101904 */
[----:B-1----:R-:W-:-:S05]  /*0530*/  IMAD.WIDE R12, R15, 0x4, R12 ;  /* 0x000000040f0c7825 */ /* 0x002fca00078e020c */
[----:B------:R0:W-:Y:S04]  /*0540*/  STG.E desc[UR4][R12.64], R7 ;  /* 0x000000070c007986 */ /* 0x0001e8000c101904 */
[----:B------:R0:W5:Y:S04]  /*0550*/  LDG.E R14, desc[UR4][R4.64] ;  /* 0x00000004040e7981 */ /* 0x000168000c1e1900 */
[----:B------:R0:W5:Y:S01]  /*0560*/  LDG.E R15, desc[UR4][R2.64] ;  /* 0x00000004020f7981 */ /* 0x000162000c1e1900 */
[----:B------:R-:W-:-:S07]  /*0570*/  VIADD R9, R9, 0x1 ;  /* 0x0000000109097836 */ /* 0x000fce0000000000 */
.L_x_13:
[----:B------:R-:W-:Y:S05]  /*0580*/  BSYNC.RECONVERGENT B0 ;  /* 0x0000000000007941 */ /* 0x000fea0003800200 */
.L_x_12:
[----:B------:R-:W-:Y:S02]  /*0590*/  IADD3 R8, PT, PT, R8, 0x1, RZ ;  /* 0x0000000108087810 */ /* 0x000fe40007ffe0ff */
[----:B0----5:R-:W-:-:S04]  /*05a0*/  IADD3 R11, PT, PT, R15, R14, RZ ;  /* 0x0000000e0f0b7210 */ /* 0x021fc80007ffe0ff */
[----:B------:R-:W-:-:S13]  /*05b0*/  ISETP.GE.AND P0, PT, R8, R11, PT ;  /* 0x0000000b0800720c */ /* 0x000fda0003f06270 */
[----:B------:R-:W-:Y:S05]  /*05c0*/  @!P0 BRA `(.L_x_16) ;  /* 0xfffffffc00748947 */ /* 0x000fea000383ffff */
[----:B------:R-:W-:Y:S05]  /*05d0*/  EXIT ;  /* 0x000000000000794d */ /* 0x000fea0003800000 */
.L_x_17:
        /* <DEDUP_REMOVED lines=10> */
.L_x_58:


//--------------------- .text.augCountDegrees     --------------------------
	.section	.text.augCountDegrees,"ax",@progbits
	.align	128
        .global         augCountDegrees
        .type           augCountDegrees,@function
        .size           augCountDegrees,(.L_x_59 - augCountDegrees)
        .other          augCountDegrees,@"STO_CUDA_ENTRY STV_DEFAULT"
augCountDegrees:
.text.augCountDegrees:
        /* <DEDUP_REMOVED lines=11> */
[----:B0-----:R-:W-:-:S06]  /*00b0*/  IMAD.WIDE R6, R0, 0x4, R6 ;  /* 0x0000000400067825 */ /* 0x001fcc00078e0206 */
[----:B-1----:R-:W2:Y:S02]  /*00c0*/  LDG.E R6, desc[UR4][R6.64] ;  /* 0x0000000406067981 */ /* 0x002ea4000c1e1900 */
[----:B--2---:R-:W-:-:S05]  /*00d0*/  IMAD.WIDE R2, R6, 0x4, R2 ;  /* 0x0000000406027825 */ /* 0x004fca00078e0202 */
[----:B------:R-:W2:Y:S01]  /*00e0*/  LDG.E R4, desc[UR4][R2.64] ;  /* 0x0000000402047981 */ /* 0x000ea2000c1e1900 */
[----:B------:R-:W-:Y:S01]  /*00f0*/  BSSY.RECONVERGENT B0, `(.L_x_18) ;  /* 0x00000cf000007945 */ /* 0x000fe20003800200 */
[----:B------:R-:W-:Y:S01]  /*0100*/  IMAD.MOV.U32 R8, RZ, RZ, RZ ;  /* 0x000000ffff087224 */ /* 0x000fe200078e00ff */
[----:B--2---:R-:W-:-:S13]  /*0110*/  ISETP.GE.AND P0, PT, R4, 0x1, PT ;  /* 0x000000010400780c */ /* 0x004fda0003f06270 */
[----:B------:R-:W-:Y:S05]  /*0120*/  @!P0 BRA `(.L_x_19) ;  /* 0x0000000c002c8947 */ /* 0x000fea0003800000 */
[----:B------:R-:W0:Y:S01]  /*0130*/  LDC.64 R2, c[0x0][0x388] ;  /* 0x0000e200ff027b82 */ /* 0x000e220000000a00 */
[----:B------:R-:W1:Y:S01]  /*0140*/  LDCU UR6, c[0x0][0x3c0] ;  /* 0x00007800ff0677ac */ /* 0x000e620008000800 */
[----:B0-----:R-:W-:-:S05]  /*0150*/  IMAD.WIDE R2, R6, 0x4, R2 ;  /* 0x0000000406027825 */ /* 0x001fca00078e0202 */
[----:B------:R-:W2:Y:S01]  /*0160*/  LDG.E R7, desc[UR4][R2.64] ;  /* 0x0000000402077981 */ /* 0x000ea2000c1e1900 */
[----:B-1----:R-:W-:Y:S01]  /*0170*/  UISETP.GE.AND UP0, UPT, UR6, 0x1, UPT ;  /* 0x000000010600788c */ /* 0x002fe2000bf06270 */
[----:B--2---:R-:W-:-:S08]  /*0180*/  IMAD.IADD R10, R4, 0x1, R7 ;  /* 0x00000001040a7824 */ /* 0x004fd000078e0207 */
[----:B------:R-:W-:Y:S05]  /*0190*/  BRA.U !UP0, `(.L_x_20) ;  /* 0x0000000108787547 */ /* 0x000fea000b800000 */
[----:B------:R-:W0:Y:S02]  /*01a0*/  LDC.64 R2, c[0x0][0x3b8] ;  /* 0x0000ee00ff027b82 */ /* 0x000e240000000a00 */
[----:B0-----:R-:W-:-:S05]  /*01b0*/  IMAD.WIDE R2, R0, 0x4, R2 ;  /* 0x0000000400027825 */ /* 0x001fca00078e0202 */
[----:B------:R0:W5:Y:S01]  /*01c0*/  LDG.E R9, desc[UR4][R2.64] ;  /* 0x0000000402097981 */ /* 0x000162000c1e1900 */
[----:B------:R-:W-:-:S07]  /*01d0*/  IMAD.MOV.U32 R8, RZ, RZ, RZ ;  /* 0x000000ffff087224 */ /* 0x000fce00078e00ff */
.L_x_24:
[----:B0-----:R-:W0:Y:S02]  /*01e0*/  LDC.64 R2, c[0x0][0x380] ;  /* 0x0000e000ff027b82 */ /* 0x001e240000000a00 */
[----:B0-----:R-:W-:-:S06]  /*01f0*/  IMAD.WIDE R2, R7, 0x4, R2 ;  /* 0x0000000407027825 */ /* 0x001fcc00078e0202 */
[----:B------:R-:W2:Y:S01]  /*0200*/  LDG.E R3, desc[UR4][R2.64] ;  /* 0x0000000402037981 */ /* 0x000ea2000c1e1900 */
[----:B------:R-:W-:Y:S01]  /*0210*/  BSSY.RECONVERGENT B1, `(.L_x_21) ;  /* 0x0000011000017945 */ /* 0x000fe20003800200 */
[----:B------:R-:W-:Y:S01]  /*0220*/  HFMA2 R11, -RZ, RZ, 0, 0 ;  /* 0x00000000ff0b7431 */ /* 0x000fe200000001ff */
[----:B--2---:R-:W-:-:S13]  /*0230*/  ISETP.NE.AND P0, PT, R3, R6, PT ;  /* 0x000000060300720c */ /* 0x004fda0003f05270 */
[----:B------:R-:W-:Y:S05]  /*0240*/  @!P0 BRA `(.L_x_22) ;  /* 0x0000000000348947 */ /* 0x000fea0003800000 */
[----:B------:R-:W0:Y:S01]  /*0250*/  LDCU UR6, c[0x0][0x3c0] ;  /* 0x00007800ff0677ac */ /* 0x000e220008000800 */
[----:B------:R-:W1:Y:S01]  /*0260*/  LDC.64 R4, c[0x0][0x3b0] ;  /* 0x0000ec00ff047b82 */ /* 0x000e620000000a00 */
[----:B0-----:R-:W-:-:S04]  /*0270*/  IMAD R13, R3, UR6, RZ ;  /* 0x00000006030d7c24 */ /* 0x001fc8000f8e02ff */
[----:B------:R-:W-:-:S07]  /*0280*/  VIADD R12, R13, UR6 ;  /* 0x000000060d0c7c36 */ /* 0x000fce0008000000 */
.L_x_23:
[----:B-1----:R-:W-:-:S06]  /*0290*/  IMAD.WIDE R2, R13, 0x4, R4 ;  /* 0x000000040d027825 */ /* 0x002fcc00078e0204 */
[----:B------:R-:W2:Y:S01]  /*02a0*/  LDG.E R2, desc[UR4][R2.64] ;  /* 0x0000000402027981 */ /* 0x000ea2000c1e1900 */
[----:B------:R-:W-:Y:S01]  /*02b0*/  IMAD.MOV.U32 R11, RZ, RZ, RZ ;  /* 0x000000ffff0b7224 */ /* 0x000fe200078e00ff */
[----:B--2--5:R-:W-:-:S13]  /*02c0*/  ISETP.NE.AND P0, PT, R2, R9, PT ;  /* 0x000000090200720c */ /* 0x024fda0003f05270 */
[----:B------:R-:W-:Y:S05]  /*02d0*/  @!P0 BRA `(.L_x_22) ;  /* 0x0000000000108947 */ /* 0x000fea0003800000 */
[----:B------:R-:W-:-:S05]  /*02e0*/  VIADD R13, R13, 0x1 ;  /* 0x000000010d0d7836 */ /* 0x000fca0000000000 */
[----:B------:R-:W-:-:S13]  /*02f0*/  ISETP.GE.AND P0, PT, R13, R12, PT ;  /* 0x0000000c0d00720c */ /* 0x000fda0003f06270 */
[----:B------:R-:W-:Y:S05]  /*0300*/  @!P0 BRA `(.L_x_23) ;  /* 0xfffffffc00e08947 */ /* 0x000fea000383ffff */
[----:B------:R-:W-:-:S07]  /*0310*/  MOV R11, 0x1 ;  /* 0x00000001000b7802 */ /* 0x000fce0000000f00 */
.L_x_22:
[----:B------:R-:W-:Y:S05]  /*0320*/  BSYNC.RECONVERGENT B1 ;  /* 0x0000000000017941 */ /* 0x000fea0003800200 */
.L_x_21:
[----:B------:R-:W-:Y:S02]  /*0330*/  VIADD R7, R7, 0x1 ;  /* 0x0000000107077836 */ /* 0x000fe40000000000 */
[----:B------:R-:W-:-:S03]  /*0340*/  IMAD.IADD R8, R11, 0x1, R8 ;  /* 0x000000010b087824 */ /* 0x000fc600078e0208 */
[----:B------:R-:W-:-:S13]  /*0350*/  ISETP.GE.AND P0, PT, R7, R10, PT ;  /* 0x0000000a0700720c */ /* 0x000fda0003f06270 */
[----:B------:R-:W-:Y:S05]  /*0360*/  @!P0 BRA `(.L_x_24) ;  /* 0xfffffffc009c8947 */ /* 0x000fea000383ffff */
[----:B------:R-:W-:Y:S05]  /*0370*/  BRA `(.L_x_19) ;  /* 0x0000000800987947 */ /* 0x000fea0003800000 */
.L_x_20:
[----:B------:R-:W-:Y:S01]  /*0380*/  VIADDMNMX R10, R7, 0x1, R10, !PT ;  /* 0x00000001070a7846 */ /* 0x000fe2000780010a */
[----:B------:R-:W-:Y:S01]  /*0390*/  BSSY.RECONVERGENT B1, `(.L_x_25) ;  /* 0x0000053000017945 */ /* 0x000fe20003800200 */
[----:B------:R-:W-:-:S03]  /*03a0*/  IMAD.MOV.U32 R8, RZ, RZ, RZ ;  /* 0x000000ffff087224 */ /* 0x000fc600078e00ff */
[----:B------:R-:W-:Y:S01]  /*03b0*/  IMAD.IADD R9, R10, 0x1, -R7 ;  /* 0x000000010a097824 */ /* 0x000fe200078e0a07 */
[----:B------:R-:W-:-:S04]  /*03c0*/  IADD3 R10, PT, PT, R7, -R10, RZ ;  /* 0x8000000a070a7210 */ /* 0x000fc80007ffe0ff */
[----:B------:R-:W-:Y:S02]  /*03d0*/  ISETP.GT.U32.AND P1, PT, R10, -0x10, PT ;  /* 0xfffffff00a00780c */ /* 0x000fe40003f24070 */
[----:B------:R-:W-:-:S04]  /*03e0*/  LOP3.LUT R20, R9, 0xf, RZ, 0xc0, !PT ;  /* 0x0000000f09147812 */ /* 0x000fc800078ec0ff */
[----:B------:R-:W-:-:S07]  /*03f0*/  ISETP.NE.AND P0, PT, R20, RZ, PT ;  /* 0x000000ff1400720c */ /* 0x000fce0003f05270 */
[----:B------:R-:W-:Y:S06]  /*0400*/  @P1 BRA `(.L_x_26) ;  /* 0x00000004002c1947 */ /* 0x000fec0003800000 */
[----:B------:R-:W0:Y:S01]  /*0410*/  LDC.64 R2, c[0x0][0x380] ;  /* 0x0000e000ff027b82 */ /* 0x000e220000000a00 */
[----:B------:R-:W-:Y:S01]  /*0420*/  LOP3.LUT R10, R9, 0xfffffff0, RZ, 0xc0, !PT ;  /* 0xfffffff0090a7812 */ /* 0x000fe200078ec0ff */
[----:B------:R-:W-:-:S04]  /*0430*/  IMAD.MOV.U32 R8, RZ, RZ, RZ ;  /* 0x000000ffff087224 */ /* 0x000fc800078e00ff */
[----:B------:R-:W-:Y:S01]  /*0440*/  IMAD.MOV R10, RZ, RZ, -R10 ;  /* 0x000000ffff0a7224 */ /* 0x000fe200078e0a0a */
[----:B0-----:R-:W-:-:S04]  /*0450*/  IADD3 R2, P1, PT, R2, 0x20, RZ ;  /* 0x0000002002027810 */ /* 0x001fc80007f3e0ff */
[----:B------:R-:W-:-:S09]  /*0460*/  IADD3.X R3, PT, PT, RZ, R3, RZ, P1, !PT ;  /* 0x00000003ff037210 */ /* 0x000fd20000ffe4ff */
.L_x_27:
[----:B------:R-:W-:-:S05]  /*0470*/  IMAD.WIDE R4, R7, 0x4, R2 ;  /* 0x0000000407047825 */ /* 0x000fca00078e0202 */
[----:B------:R-:W2:Y:S04]  /*0480*/  LDG.E R16, desc[UR4][R4.64+-0x20] ;  /* 0xffffe00404107981 */ /* 0x000ea8000c1e1900 */
[----:B------:R-:W3:Y:S04]  /*0490*/  LDG.E R18, desc[UR4][R4.64+-0x1c] ;  /* 0xffffe40404127981 */ /* 0x000ee8000c1e1900 */
[----:B------:R-:W4:Y:S04]  /*04a0*/  LDG.E R22, desc[UR4][R4.64+-0x18] ;  /* 0xffffe80404167981 */ /* 0x000f28000c1e1900 */
[----:B------:R-:W5:Y:S04]  /*04b0*/  LDG.E R24, desc[UR4][R4.64+-0x14] ;  /* 0xffffec0404187981 */ /* 0x000f68000c1e1900 */
        /* <DEDUP_REMOVED lines=11> */
[----:B------:R0:W5:Y:S01]  /*0570*/  LDG.E R14, desc[UR4][R4.64+0x1c] ;  /* 0x00001c04040e7981 */ /* 0x000162000c1e1900 */
[----:B------:R-:W-:-:S02]  /*0580*/  VIADD R10, R10, 0x10 ;  /* 0x000000100a0a7836 */ /* 0x000fc40000000000 */
[----:B------:R-:W-:Y:S01]  /*0590*/  VIADD R7, R7, 0x10 ;  /* 0x0000001007077836 */ /* 0x000fe20000000000 */
[-C--:B--2---:R-:W-:Y:S01]  /*05a0*/  ISETP.NE.AND P1, PT, R16, R6.reuse, PT ;  /* 0x000000061000720c */ /* 0x084fe20003f25270 */
[----:B------:R-:W-:Y:S01]  /*05b0*/  VIADD R16, R8, 0x1 ;  /* 0x0000000108107836 */ /* 0x000fe20000000000 */
[----:B---3--:R-:W-:-:S11]  /*05c0*/  ISETP.NE.AND P2, PT, R18, R6, PT ;  /* 0x000000061200720c */ /* 0x008fd60003f45270 */
[----:B------:R-:W-:Y:S01]  /*05d0*/  @!P1 IMAD.MOV R16, RZ, RZ, R8 ;  /* 0x000000ffff109224 */ /* 0x000fe200078e0208 */
[----:B----4-:R-:W-:-:S03]  /*05e0*/  ISETP.NE.AND P1, PT, R22, R6, PT ;  /* 0x000000061600720c */ /* 0x010fc60003f25270 */
[C---:B------:R-:W-:Y:S01]  /*05f0*/  VIADD R8, R16.reuse, 0x1 ;  /* 0x0000000110087836 */ /* 0x040fe20000000000 */
[----:B------:R-:W-:Y:S02]  /*0600*/  @!P2 IADD3 R8, PT, PT, R16, RZ, RZ ;  /* 0x000000ff1008a210 */ /* 0x000fe40007ffe0ff */
[----:B-----5:R-:W-:-:S03]  /*0610*/  ISETP.NE.AND P2, PT, R24, R6, PT ;  /* 0x000000061800720c */ /* 0x020fc60003f45270 */
[----:B------:R-:W-:-:S04]  /*0620*/  VIADD R16, R8, 0x1 ;  /* 0x0000000108107836 */ /* 0x000fc80000000000 */
[----:B------:R-:W-:Y:S01]  /*0630*/  @!P1 IMAD.MOV R16, RZ, RZ, R8 ;  /* 0x000000ffff109224 */ /* 0x000fe200078e0208 */
[----:B------:R-:W-:-:S03]  /*0640*/  ISETP.NE.AND P1, PT, R11, R6, PT ;  /* 0x000000060b00720c */ /* 0x000fc60003f25270 */
[C---:B0-----:R-:W-:Y:S02]  /*0650*/  VIADD R4, R16.reuse, 0x1 ;  /* 0x0000000110047836 */ /* 0x041fe40000000000 */
[----:B------:R-:W-:Y:S02]  /*0660*/  @!P2 IADD3 R4, PT, PT, R16, RZ, RZ ;  /* 0x000000ff1004a210 */ /* 0x000fe40007ffe0ff */
[----:B------:R-:W-:-:S03]  /*0670*/  ISETP.NE.AND P2, PT, R13, R6, PT ;  /* 0x000000060d00720c */ /* 0x000fc60003f45270 */
[----:B------:R-:W-:-:S03]  /*0680*/  VIADD R5, R4, 0x1 ;  /* 0x0000000104057836 */ /* 0x000fc60000000000 */
[----:B------:R-:W-:Y:S01]  /*0690*/  @!P1 IMAD.MOV R5, RZ, RZ, R4 ;  /* 0x000000ffff059224 */ /* 0x000fe200078e0204 */
[----:B------:R-:W-:-:S03]  /*06a0*/  ISETP.NE.AND P1, PT, R15, R6, PT ;  /* 0x000000060f00720c */ /* 0x000fc60003f25270 */
[----:B------:R-:W-:-:S03]  /*06b0*/  VIADD R4, R5, 0x1 ;  /* 0x0000000105047836 */ /* 0x000fc60000000000 */
[----:B------:R-:W-:Y:S02]  /*06c0*/  @!P2 IADD3 R4, PT, PT, R5, RZ, RZ ;  /* 0x000000ff0504a210 */ /* 0x000fe40007ffe0ff */
[----:B------:R-:W-:-:S03]  /*06d0*/  ISETP.NE.AND P2, PT, R17, R6, PT ;  /* 0x000000061100720c */ /* 0x000fc60003f45270 */
[----:B------:R-:W-:Y:S02]  /*06e0*/  VIADD R5, R4, 0x1 ;  /* 0x0000000104057836 */ /* 0x000fe40000000000 */
[----:B------:R-:W-:Y:S01]  /*06f0*/  @!P1 IMAD.MOV R5, RZ, RZ, R4 ;  /* 0x000000ffff059224 */ /* 0x000fe200078e0204 */
[----:B------:R-:W-:-:S03]  /*0700*/  ISETP.NE.AND P1, PT, R19, R6, PT ;  /* 0x000000061300720c */ /* 0x000fc60003f25270 */
[----:B------:R-:W-:-:S04]  /*0710*/  VIADD R4, R5, 0x1 ;  /* 0x0000000105047836 */ /* 0x000fc80000000000 */
        /* <DEDUP_REMOVED lines=10> */
[----:B------:R-:W-:-:S04]  /*07c0*/  ISETP.NE.AND P1, PT, R27, R6, PT ;  /* 0x000000061b00720c */ /* 0x000fc80003f25270 */
[----:B------:R-:W-:-:S03]  /*07d0*/  IADD3 R4, PT, PT, R5, 0x1, RZ ;  /* 0x0000000105047810 */ /* 0x000fc60007ffe0ff */
[----:B------:R-:W-:Y:S01]  /*07e0*/  @!P2 IMAD.MOV R4, RZ, RZ, R5 ;  /* 0x000000ffff04a224 */ /* 0x000fe200078e0205 */
[----:B------:R-:W-:-:S03]  /*07f0*/  ISETP.NE.AND P2, PT, R29, R6, PT ;  /* 0x000000061d00720c */ /* 0x000fc60003f45270 */
[C---:B------:R-:W-:Y:S02]  /*0800*/  VIADD R5, R4.reuse, 0x1 ;  /* 0x0000000104057836 */ /* 0x040fe40000000000 */
[----:B------:R-:W-:Y:S02]  /*0810*/  @!P1 IADD3 R5, PT, PT, R4, RZ, RZ ;  /* 0x000000ff04059210 */ /* 0x000fe40007ffe0ff */
[----:B------:R-:W-:-:S03]  /*0820*/  ISETP.NE.AND P1, PT, R12, R6, PT ;  /* 0x000000060c00720c */ /* 0x000fc60003f25270 */
[----:B------:R-:W-:-:S03]  /*0830*/  VIADD R4, R5, 0x1 ;  /* 0x0000000105047836 */ /* 0x000fc60000000000 */
[----:B------:R-:W-:Y:S01]  /*0840*/  @!P2 IMAD.MOV R4, RZ, RZ, R5 ;  /* 0x000000ffff04a224 */ /* 0x000fe200078e0205 */
[----:B------:R-:W-:-:S04]  /*0850*/  ISETP.NE.AND P2, PT, R14, R6, PT ;  /* 0x000000060e00720c */ /* 0x000fc80003f45270 */
[----:B------:R-:W-:Y:S02]  /*0860*/  IADD3 R5, PT, PT, R4, 0x1, RZ ;  /* 0x0000000104057810 */ /* 0x000fe40007ffe0ff */
[----:B------:R-:W-:Y:S01]  /*0870*/  @!P1 IMAD.MOV R5, RZ, RZ, R4 ;  /* 0x000000ffff059224 */ /* 0x000fe200078e0204 */
[----:B------:R-:W-:-:S04]  /*0880*/  ISETP.NE.AND P1, PT, R10, RZ, PT ;  /* 0x000000ff0a00720c */ /* 0x000fc80003f25270 */
[----:B------:R-:W-:Y:S02]  /*0890*/  IADD3 R8, PT, PT, R5, 0x1, RZ ;  /* 0x0000000105087810 */ /* 0x000fe40007ffe0ff */
[----:B------:R-:W-:-:S07]  /*08a0*/  @!P2 IMAD.MOV R8, RZ, RZ, R5 ;  /* 0x000000ffff08a224 */ /* 0x000fce00078e0205 */
[----:B------:R-:W-:Y:S05]  /*08b0*/  @P1 BRA `(.L_x_27) ;  /* 0xfffffff800ec1947 */ /* 0x000fea000383ffff */
.L_x_26:
[----:B------:R-:W-:Y:S05]  /*08c0*/  BSYNC.RECONVERGENT B1 ;  /* 0x0000000000017941 */ /* 0x000fea0003800200 */
.L_x_25:
[----:B------:R-:W-:Y:S05]  /*08d0*/  @!P0 BRA `(.L_x_19) ;  /* 0x0000000400408947 */ /* 0x000fea0003800000 */
[----:B------:R-:W-:Y:S01]  /*08e0*/  ISETP.GE.U32.AND P1, PT, R20, 0x8, PT ;  /* 0x000000081400780c */ /* 0x000fe20003f26070 */
[----:B------:R-:W-:Y:S01]  /*08f0*/  BSSY.RECONVERGENT B1, `(.L_x_28) ;  /* 0x0000027000017945 */ /* 0x000fe20003800200 */
[----:B------:R-:W-:-:S04]  /*0900*/  LOP3.LUT R10, R9, 0x7, RZ, 0xc0, !PT ;  /* 0x00000007090a7812 */ /* 0x000fc800078ec0ff */
[----:B------:R-:W-:-:S07]  /*0910*/  ISETP.NE.AND P0, PT, R10, RZ, PT ;  /* 0x000000ff0a00720c */ /* 0x000fce0003f05270 */
[----:B------:R-:W-:Y:S06]  /*0920*/  @!P1 BRA `(.L_x_29) ;  /* 0x00000000008c9947 */ /* 0x000fec0003800000 */
[----:B------:R-:W0:Y:S02]  /*0930*/  LDC.64 R2, c[0x0][0x380] ;  /* 0x0000e000ff027b82 */ /* 0x000e240000000a00 */
[----:B0-----:R-:W-:-:S05]  /*0940*/  IMAD.WIDE R2, R7, 0x4, R2 ;  /* 0x0000000407027825 */ /* 0x001fca00078e0202 */
[----:B------:R-:W2:Y:S04]  /*0950*/  LDG.E R5, desc[UR4][R2.64] ;  /* 0x0000000402057981 */ /* 0x000ea8000c1e1900 */
[----:B------:R-:W3:Y:S04]  /*0960*/  LDG.E R11, desc[UR4][R2.64+0x4] ;  /* 0x00000404020b7981 */ /* 0x000ee8000c1e1900 */
[----:B------:R-:W4:Y:S04]  /*0970*/  LDG.E R13, desc[UR4][R2.64+0x8] ;  /* 0x00000804020d7981 */ /* 0x000f28000c1e1900 */
[----:B------:R-:W5:Y:S04]  /*0980*/  LDG.E R15, desc[UR4][R2.64+0xc] ;  /* 0x00000c04020f7981 */ /* 0x000f68000c1e1900 */
[----:B------:R-:W5:Y:S04]  /*0990*/  LDG.E R17, desc[UR4][R2.64+0x10] ;  /* 0x0000100402117981 */ /* 0x000f68000c1e1900 */
[----:B------:R-:W5:Y:S04]  /*09a0*/  LDG.E R19, desc[UR4][R2.64+0x14] ;  /* 0x0000140402137981 */ /* 0x000f68000c1e1900 */
[----:B------:R-:W5:Y:S04]  /*09b0*/  LDG.E R21, desc[UR4][R2.64+0x18] ;  /* 0x0000180402157981 */ /* 0x000f68000c1e1900 */
[----:B------:R0:W5:Y:S01]  /*09c0*/  LDG.E R23, desc[UR4][R2.64+0x1c] ;  /* 0x00001c0402177981 */ /* 0x000162000c1e1900 */
[----:B------:R-:W-:-:S02]  /*09d0*/  IADD3 R4, PT, PT, R8, 0x1, RZ ;  /* 0x0000000108047810 */ /* 0x000fc40007ffe0ff */
[----:B------:R-:W-:Y:S02]  /*09e0*/  IADD3 R7, PT, PT, R7, 0x8, RZ ;  /* 0x0000000807077810 */ /* 0x000fe40007ffe0ff */
[-C--:B--2---:R-:W-:Y:S02]  /*09f0*/  ISETP.NE.AND P2, PT, R5, R6.reuse, PT ;  /* 0x000000060500720c */ /* 0x084fe40003f45270 */
        /* <DEDUP_REMOVED lines=8> */
[----:B------:R-:W-:-:S04]  /*0a80*/  ISETP.NE.AND P2, PT, R17, R6, PT ;  /* 0x000000061100720c */ /* 0x000fc80003f45270 */
[----:B0-----:R-:W-:Y:S01]  /*0a90*/  IADD3 R2, PT, PT, R4, 0x1, RZ ;  /* 0x0000000104027810 */ /* 0x001fe20007ffe0ff */
        /* <DEDUP_REMOVED lines=9> */
[----:B------:R-:W-:-:S04]  /*0b30*/  @!P2 IMAD.MOV R3, RZ, RZ, R2 ;  /* 0x000000ffff03a224 */ /* 0x000fc800078e0202 */
[----:B------:R-:W-:Y:S02]  /*0b40*/  VIADD R8, R3, 0x1 ;  /* 0x0000000103087836 */ /* 0x000fe40000000000 */
[----:B------:R-:W-:-:S07]  /*0b50*/  @!P1 IMAD.MOV R8, RZ, RZ, R3 ;  /* 0x000000ffff089224 */ /* 0x000fce00078e0203 */
.L_x_29:
[----:B------:R-:W-:Y:S05]  /*0b60*/  BSYNC.RECONVERGENT B1 ;  /* 0x0000000000017941 */ /* 0x000fea0003800200 */
.L_x_28:
        /* <DEDUP_REMOVED lines=11> */
[----:B------:R-:W5:Y:S01]  /*0c20*/  LDG.E R15, desc[UR4][R2.64+0xc] ;  /* 0x00000c04020f7981 */ /* 0x000f62000c1e1900 */
[----:B------:R-:W-:Y:S01]  /*0c30*/  VIADD R4, R8, 0x1 ;  /* 0x0000000108047836 */ /* 0x000fe20000000000 */
[----:B------:R-:W-:-:S02]  /*0c40*/  IADD3 R7, PT, PT, R7, 0x4, RZ ;  /* 0x0000000407077810 */ /* 0x000fc40007ffe0ff */
[-C--:B--2---:R-:W-:Y:S02]  /*0c50*/  ISETP.NE.AND P2, PT, R5, R6.reuse, PT ;  /* 0x000000060500720c */ /* 0x084fe40003f45270 */
[----:B---3--:R-:W-:-:S11]  /*0c60*/  ISETP.NE.AND P1, PT, R11, R6, PT ;  /* 0x000000060b00720c */ /* 0x008fd60003f25270 */
[----:B------:R-:W-:Y:S02]  /*0c70*/  @!P2 IADD3 R4, PT, PT, R8, RZ, RZ ;  /* 0x000000ff0804a210 */ /* 0x000fe40007ffe0ff */
[----:B----4-:R-:W-:-:S03]  /*0c80*/  ISETP.NE.AND P2, PT, R13, R6, PT ;  /* 0x000000060d00720c */ /* 0x010fc60003f45270 */
[----:B------:R-:W-:Y:S02]  /*0c90*/  VIADD R5, R4, 0x1 ;  /* 0x0000000104057836 */ /* 0x000fe40000000000 */
[----:B------:R-:W-:Y:S01]  /*0ca0*/  @!P1 IMAD.MOV R5, RZ, RZ, R4 ;  /* 0x000000ffff059224 */ /* 0x000fe200078e0204 */
[----:B-----5:R-:W-:-:S04]  /*0cb0*/  ISETP.NE.AND P1, PT, R15, R6, PT ;  /* 0x000000060f00720c */ /* 0x020fc80003f25270 */
[----:B------:R-:W-:-:S03]  /*0cc0*/  IADD3 R4, PT, PT, R5, 0x1, RZ ;  /* 0x0000000105047810 */ /* 0x000fc60007ffe0ff */
[----:B------:R-:W-:-:S04]  /*0cd0*/  @!P2 IMAD.MOV R4, RZ, RZ, R5 ;  /* 0x000000ffff04a224 */ /* 0x000fc800078e0205 */
[----:B------:R-:W-:Y:S02]  /*0ce0*/  VIADD R8, R4, 0x1 ;  /* 0x0000000104087836 */ /* 0x000fe40000000000 */
[----:B------:R-:W-:-:S07]  /*0cf0*/  @!P1 IMAD.MOV R8, RZ, RZ, R4 ;  /* 0x000000ffff089224 */ /* 0x000fce00078e0204 */
.L_x_31:
[----:B------:R-:W-:Y:S05]  /*0d00*/  BSYNC.RECONVERGENT B1 ;  /* 0x0000000000017941 */ /* 0x000fea0003800200 */
.L_x_30:
[----:B------:R-:W-:Y:S05]  /*0d10*/  @!P0 BRA `(.L_x_19) ;  /* 0x0000000000308947 */ /* 0x000fea0003800000 */
[----:B------:R-:W0:Y:S01]  /*0d20*/  LDC.64 R4, c[0x0][0x380] ;  /* 0x0000e000ff047b82 */ /* 0x000e220000000a00 */
[----:B------:R-:W-:-:S07]  /*0d30*/  IMAD.MOV R9, RZ, RZ, -R9 ;  /* 0x000000ffff097224 */ /* 0x000fce00078e0a09 */
.L_x_32:
[----:B0-----:R-:W-:-:S06]  /*0d40*/  IMAD.WIDE R2, R7, 0x4, R4 ;  /* 0x0000000407027825 */ /* 0x001fcc00078e0204 */
[----:B------:R-:W2:Y:S01]  /*0d50*/  LDG.E R3, desc[UR4][R2.64] ;  /* 0x0000000402037981 */ /* 0x000ea2000c1e1900 */
[----:B------:R-:W-:Y:S01]  /*0d60*/  IADD3 R9, PT, PT, R9, 0x1, RZ ;  /* 0x0000000109097810 */ /* 0x000fe20007ffe0ff */
[----:B------:R-:W-:Y:S01]  /*0d70*/  VIADD R10, R8, 0x1 ;  /* 0x00000001080a7836 */ /* 0x000fe20000000000 */
[----:B------:R-:W-:Y:S02]  /*0d80*/  IADD3 R7, PT, PT, R7, 0x1, RZ ;  /* 0x0000000107077810 */ /* 0x000fe40007ffe0ff */
[----:B------:R-:W-:Y:S02]  /*0d90*/  ISETP.NE.AND P1, PT, R9, RZ, PT ;  /* 0x000000ff0900720c */ /* 0x000fe40003f25270 */
[----:B--2---:R-:W-:-:S13]  /*0da0*/  ISETP.NE.AND P0, PT, R3, R6, PT ;  /* 0x000000060300720c */ /* 0x004fda0003f05270 */
[----:B------:R-:W-:-:S04]  /*0db0*/  @!P0 IMAD.MOV R10, RZ, RZ, R8 ;  /* 0x000000ffff0a8224 */ /* 0x000fc800078e0208 */
[----:B------:R-:W-:Y:S01]  /*0dc0*/  IMAD.MOV.U32 R8, RZ, RZ, R10 ;  /* 0x000000ffff087224 */ /* 0x000fe200078e000a */
[----:B------:R-:W-:Y:S06]  /*0dd0*/  @P1 BRA `(.L_x_32) ;  /* 0xfffffffc00d81947 */ /* 0x000fec000383ffff */
.L_x_19:
[----:B------:R-:W-:Y:S05]  /*0de0*/  BSYNC.RECONVERGENT B0 ;  /* 0x0000000000007941 */ /* 0x000fea0003800200 */
.L_x_18:
[----:B------:R-:W0:Y:S02]  /*0df0*/  LDC.64 R2, c[0x0][0x3a8] ;  /* 0x0000ea00ff027b82 */ /* 0x000e240000000a00 */
[----:B0-----:R-:W-:-:S05]  /*0e00*/  IMAD.WIDE R2, R0, 0x4, R2 ;  /* 0x0000000400027825 */ /* 0x001fca00078e0202 */
[----:B------:R-:W-:Y:S01]  /*0e10*/  STG.E desc[UR4][R2.64], R8 ;  /* 0x0000000802007986 */ /* 0x000fe2000c101904 */
[----:B------:R-:W-:Y:S05]  /*0e20*/  EXIT ;  /* 0x000000000000794d */ /* 0x000fea0003800000 */
.L_x_33:
        /* <DEDUP_REMOVED lines=13> */
.L_x_59:


//--------------------- .text.assignVerticesNextQueue --------------------------
	.section	.text.assignVerticesNextQueue,"ax",@progbits
	.align	128
        .global         assignVerticesNextQueue
        .type           assignVerticesNextQueue,@function
        .size           assignVerticesNextQueue,(.L_x_60 - assignVerticesNextQueue)
        .other          assignVerticesNextQueue,@"STO_CUDA_ENTRY STV_DEFAULT"
assignVerticesNextQueue:
.text.assignVerticesNextQueue:
        /* <DEDUP_REMOVED lines=16> */
[----:B------:R-:W-:-:S04]  /*0100*/  IMAD.MOV.U32 R12, RZ, RZ, RZ ;  /* 0x000000ffff0c7224 */ /* 0x000fc800078e00ff */
[----:B0-----:R-:W-:-:S05]  /*0110*/  @P0 IMAD.WIDE.U32 R4, R9, 0x4, R4 ;  /* 0x0000000409040825 */ /* 0x001fca00078e0004 */
[----:B------:R0:W5:Y:S01]  /*0120*/  @P0 LDG.E R12, desc[UR4][R4.64] ;  /* 0x00000004040c0981 */ /* 0x000162000c1e1900 */
[----:B--2---:R-:W-:-:S05]  /*0130*/  IMAD.WIDE R2, R0, 0x4, R2 ;  /* 0x0000000400027825 */ /* 0x004fca00078e0202 */
[----:B------:R-:W2:Y:S02]  /*0140*/  LDG.E R13, desc[UR4][R2.64] ;  /* 0x00000004020d7981 */ /* 0x000ea4000c1e1900 */
[----:B--2---:R-:W-:-:S13]  /*0150*/  ISETP.GE.AND P1, PT, R13, 0x1, PT ;  /* 0x000000010d00780c */ /* 0x004fda0003f26270 */
[----:B0-----:R-:W-:Y:S05]  /*0160*/  @!P1 EXIT ;  /* 0x000000000000994d */ /* 0x001fea0003800000 */
[----:B------:R-:W0:Y:S08]  /*0170*/  LDC.64 R10, c[0x0][0x388] ;  /* 0x0000e200ff0a7b82 */ /* 0x000e300000000a00 */
[----:B------:R-:W1:Y:S08]  /*0180*/  LDC.64 R8, c[0x0][0x380] ;  /* 0x0000e000ff087b82 */ /* 0x000e700000000a00 */
[----:B------:R-:W2:Y:S01]  /*0190*/  LDC.64 R6, c[0x0][0x398] ;  /* 0x0000e600ff067b82 */ /* 0x000ea20000000a00 */
[----:B0-----:R-:W-:-:S07]  /*01a0*/  IMAD.WIDE R10, R0, 0x4, R10 ;  /* 0x00000004000a7825 */ /* 0x001fce00078e020a */
[----:B------:R-:W0:Y:S01]  /*01b0*/  LDC.64 R4, c[0x0][0x3b0] ;  /* 0x0000ec00ff047b82 */ /* 0x000e220000000a00 */
[----:B------:R-:W3:Y:S01]  /*01c0*/  LDG.E R18, desc[UR4][R10.64] ;  /* 0x000000040a127981 */ /* 0x000ee2000c1e1900 */
[----:B------:R-:W-:Y:S02]  /*01d0*/  HFMA2 R19, -RZ, RZ, 0, 0 ;  /* 0x00000000ff137431 */ /* 0x000fe400000001ff */
[----:B0123--:R-:W-:-:S07]  /*01e0*/  IMAD.MOV.U32 R21, RZ, RZ, R18 ;  /* 0x000000ffff157224 */ /* 0x00ffce00078e0012 */
.L_x_36:
[----:B------:R-:W-:-:S05]  /*01f0*/  IMAD.WIDE R14, R21, 0x4, R8 ;  /* 0x00000004150e7825 */ /* 0x000fca00078e0208 */
[----:B------:R-:W2:Y:S02]  /*0200*/  LDG.E R23, desc[UR4][R14.64] ;  /* 0x000000040e177981 */ /* 0x000ea4000c1e1900 */
[----:B--2---:R-:W-:-:S06]  /*0210*/  IMAD.WIDE R16, R23, 0x4, R6 ;  /* 0x0000000417107825 */ /* 0x004fcc00078e0206 */
[----:B------:R-:W2:Y:S01]  /*0220*/  LDG.E R16, desc[UR4][R16.64] ;  /* 0x0000000410107981 */ /* 0x000ea2000c1e1900 */
[----:B------:R-:W-:Y:S01]  /*0230*/  BSSY.RECONVERGENT B0, `(.L_x_34) ;  /* 0x000000b000007945 */ /* 0x000fe20003800200 */
[----:B--2---:R-:W-:Y:S02]  /*0240*/  ISETP.NE.AND P0, PT, R16, R21, PT ;  /* 0x000000151000720c */ /* 0x004fe40003f05270 */
[----:B------:R-:W-:Y:S02]  /*0250*/  IADD3 R21, PT, PT, R21, 0x1, RZ ;  /* 0x0000000115157810 */ /* 0x000fe40007ffe0ff */
[----:B------:R-:W-:-:S13]  /*0260*/  ISETP.EQ.OR P0, PT, R23, R0, P0 ;  /* 0x000000001700720c */ /* 0x000fda0000702670 */
[----:B------:R-:W-:Y:S05]  /*0270*/  @P0 BRA `(.L_x_35) ;  /* 0x0000000000180947 */ /* 0x000fea0003800000 */
[----:B-----5:R-:W-:-:S04]  /*0280*/  IMAD.IADD R15, R19, 0x1, R12 ;  /* 0x00000001130f7824 */ /* 0x020fc800078e020c */
[----:B------:R-:W-:-:S05]  /*0290*/  IMAD.WIDE R14, R15, 0x4, R4 ;  /* 0x000000040f0e7825 */ /* 0x000fca00078e0204 */
[----:B------:R0:W-:Y:S04]  /*02a0*/  STG.E desc[UR4][R14.64], R23 ;  /* 0x000000170e007986 */ /* 0x0001e8000c101904 */
[----:B------:R0:W5:Y:S04]  /*02b0*/  LDG.E R18, desc[UR4][R10.64] ;  /* 0x000000040a127981 */ /* 0x000168000c1e1900 */
[----:B------:R0:W5:Y:S01]  /*02c0*/  LDG.E R13, desc[UR4][R2.64] ;  /* 0x00000004020d7981 */ /* 0x000162000c1e1900 */
[----:B------:R-:W-:-:S07]  /*02d0*/  IADD3 R19, PT, PT, R19, 0x1, RZ ;  /* 0x0000000113137810 */ /* 0x000fce0007ffe0ff */
.L_x_35:
[----:B------:R-:W-:Y:S05]  /*02e0*/  BSYNC.RECONVERGENT B0 ;  /* 0x0000000000007941 */ /* 0x000fea0003800200 */
.L_x_34:
[----:B0----5:R-:W-:-:S04]  /*02f0*/  IADD3 R14, PT, PT, R13, R18, RZ ;  /* 0x000000120d0e7210 */ /* 0x021fc80007ffe0ff */
[----:B------:R-:W-:-:S13]  /*0300*/  ISETP.GE.AND P0, PT, R21, R14, PT ;  /* 0x0000000e1500720c */ /* 0x000fda0003f06270 */
[----:B------:R-:W-:Y:S05]  /*0310*/  @!P0 BRA `(.L_x_36) ;  /* 0xfffffffc00b48947 */ /* 0x000fea000383ffff */
[----:B------:R-:W-:Y:S05]  /*0320*/  EXIT ;  /* 0x000000000000794d */ /* 0x000fea0003800000 */
.L_x_37:
        /* <DEDUP_REMOVED lines=13> */
.L_x_60:


//--------------------- .text.scanDegrees         --------------------------
	.section	.text.scanDegrees,"ax",@progbits
	.align	128
        .global         scanDegrees
        .type           scanDegrees,@function
        .size           scanDegrees,(.L_x_61 - scanDegrees)
        .other          scanDegrees,@"STO_CUDA_ENTRY STV_DEFAULT"
scanDegrees:
.text.scanDegrees:
[----:B------:R-:W-:Y:S01]  /*0000*/  LDC R1, c[0x0][0x37c] ;  /* 0x0000df00ff017b82 */ /* 0x000fe20000000800 */
[----:B------:R-:W0:Y:S07]  /*0010*/  S2R R7, SR_TID.X ;  /* 0x0000000000077919 */ /* 0x000e2e0000002100 */
[----:B------:R-:W1:Y:S01]  /*0020*/  S2UR UR4, SR_CTAID.X ;  /* 0x00000000000479c3 */ /* 0x000e620000002500 */
[----:B------:R-:W2:Y:S07]  /*0030*/  LDCU UR8, c[0x0][0x380] ;  /* 0x00007000ff0877ac */ /* 0x000eae0008000800 */
[----:B------:R-:W1:Y:S02]  /*0040*/  LDC R0, c[0x0][0x360] ;  /* 0x0000d800ff007b82 */ /* 0x000e640000000800 */
[----:B-1----:R-:W-:-:S04]  /*0050*/  IMAD R0, R0, UR4, RZ ;  /* 0x0000000400007c24 */ /* 0x002fc8000f8e02ff */
[----:B0-----:R-:W-:-:S05]  /*0060*/  IMAD.IADD R5, R0, 0x1, R7 ;  /* 0x0000000100057824 */ /* 0x001fca00078e0207 */
[----:B--2---:R-:W-:-:S13]  /*0070*/  ISETP.GE.AND P0, PT, R5, UR8, PT ;  /* 0x0000000805007c0c */ /* 0x004fda000bf06270 */
[----:B------:R-:W-:Y:S05]  /*0080*/  @P0 EXIT ;  /* 0x000000000000094d */ /* 0x000fea0003800000 */
[----:B------:R-:W0:Y:S01]  /*0090*/  LDC.64 R2, c[0x0][0x388] ;  /* 0x0000e200ff027b82 */ /* 0x000e220000000a00 */
[----:B------:R-:W1:Y:S01]  /*00a0*/  LDCU.64 UR6, c[0x0][0x358] ;  /* 0x00006b00ff0677ac */ /* 0x000e620008000a00 */
[----:B0-----:R-:W-:-:S05]  /*00b0*/  IMAD.WIDE R2, R5, 0x4, R2 ;  /* 0x0000000405027825 */ /* 0x001fca00078e0202 */
[----:B-1----:R-:W2:Y:S01]  /*00c0*/  LDG.E R9, desc[UR6][R2.64] ;  /* 0x0000000602097981 */ /* 0x002ea2000c1e1900 */
[----:B------:R-:W0:Y:S01]  /*00d0*/  S2UR UR5, SR_CgaCtaId ;  /* 0x00000000000579c3 */ /* 0x000e220000008800 */
[C---:B------:R-:W-:Y:S01]  /*00e0*/  VIADD R4, R5.reuse, 0x1 ;  /* 0x0000000105047836 */ /* 0x040fe20000000000 */
[----:B------:R-:W-:Y:S01]  /*00f0*/  UMOV UR4, 0x400 ;  /* 0x0000040000047882 */ /* 0x000fe20000000000 */
[----:B------:R-:W-:Y:S01]  /*0100*/  VIADD R8, R5, 0x2 ;  /* 0x0000000205087836 */ /* 0x000fe20000000000 */
[C---:B------:R-:W-:Y:S01]  /*0110*/  LOP3.LUT P3, RZ, R7.reuse, 0x7f, RZ, 0xc0, !PT ;  /* 0x0000007f07ff7812 */ /* 0x040fe2000786c0ff */
[----:B------:R-:W-:Y:S01]  /*0120*/  BSSY.RECONVERGENT B0, `(.L_x_38) ;  /* 0x0000064000007945 */ /* 0x000fe20003800200 */
[----:B------:R-:W-:Y:S02]  /*0130*/  ISETP.GE.AND P0, PT, R4, UR8, PT ;  /* 0x0000000804007c0c */ /* 0x000fe4000bf06270 */
[C---:B------:R-:W-:Y:S02]  /*0140*/  LOP3.LUT R4, R7.reuse, 0x1, RZ, 0xc0, !PT ;  /* 0x0000000107047812 */ /* 0x040fe400078ec0ff */
[----:B------:R-:W-:-:S02]  /*0150*/  LOP3.LUT P4, RZ, R7, 0xff, RZ, 0xc0, !PT ;  /* 0x000000ff07ff7812 */ /* 0x000fc4000788c0ff */
[----:B------:R-:W-:Y:S02]  /*0160*/  ISETP.NE.U32.AND P1, PT, R4, 0x1, !P0 ;  /* 0x000000010400780c */ /* 0x000fe40004725070 */
[----:B------:R-:W-:Y:S02]  /*0170*/  LOP3.LUT P0, RZ, R7, 0x3, RZ, 0xc0, !PT ;  /* 0x0000000307ff7812 */ /* 0x000fe4000780c0ff */
[----:B------:R-:W-:Y:S02]  /*0180*/  P2R R10, PR, RZ, 0x2 ;  /* 0x00000002ff0a7803 */ /* 0x000fe40000000000 */
[----:B------:R-:W-:Y:S01]  /*0190*/  ISETP.LT.AND P2, PT, R8, UR8, !P0 ;  /* 0x0000000808007c0c */ /* 0x000fe2000c741270 */
[----:B------:R-:W-:Y:S01]  /*01a0*/  VIADD R8, R5, 0x4 ;  /* 0x0000000405087836 */ /* 0x000fe20000000000 */
[C---:B------:R-:W-:Y:S02]  /*01b0*/  LOP3.LUT P0, RZ, R7.reuse, 0x7, RZ, 0xc0, !PT ;  /* 0x0000000707ff7812 */ /* 0x040fe4000780c0ff */
[----:B------:R-:W-:Y:S01]  /*01c0*/  P2R R12, PR, RZ, 0x4 ;  /* 0x00000004ff0c7803 */ /* 0x000fe20000000000 */
[----:B0-----:R-:W-:Y:S01]  /*01d0*/  ULEA UR4, UR5, UR4, 0x18 ;  /* 0x0000000405047291 */ /* 0x001fe2000f8ec0ff */
[----:B------:R-:W-:-:S05]  /*01e0*/  LOP3.LUT P5, RZ, R7, 0x1ff, RZ, 0xc0, !PT ;  /* 0x000001ff07ff7812 */ /* 0x000fca00078ac0ff */
[----:B------:R-:W-:-:S05]  /*01f0*/  LEA R4, R7, UR4, 0x2 ;  /* 0x0000000407047c11 */ /* 0x000fca000f8e10ff */
[----:B--2---:R-:W-:Y:S01]  /*0200*/  STS [R4], R9 ;  /* 0x0000000904007388 */ /* 0x004fe20000000800 */
[----:B------:R-:W-:Y:S06]  /*0210*/  BAR.SYNC.DEFER_BLOCKING 0x0 ;  /* 0x0000000000007b1d */ /* 0x000fec0000010000 */
[----:B------:R-:W-:Y:S04]  /*0220*/  @P1 LDS R6, [R4+0x4] ;  /* 0x0000040004061984 */ /* 0x000fe80000000800 */
[----:B------:R-:W0:Y:S02]  /*0230*/  @P1 LDS R11, [R4] ;  /* 0x00000000040b1984 */ /* 0x000e240000000800 */
[----:B0-----:R-:W-:-:S05]  /*0240*/  @P1 IMAD.IADD R11, R6, 0x1, R11 ;  /* 0x00000001060b1824 */ /* 0x001fca00078e020b */
[----:B------:R-:W-:Y:S01]  /*0250*/  @P1 STS [R4], R11 ;  /* 0x0000000b04001388 */ /* 0x000fe20000000800 */
[----:B------:R-:W-:Y:S01]  /*0260*/  BAR.SYNC.DEFER_BLOCKING 0x0 ;  /* 0x0000000000007b1d */ /* 0x000fe20000010000 */
[----:B------:R-:W-:Y:S01]  /*0270*/  ISETP.LT.AND P1, PT, R8, UR8, !P0 ;  /* 0x0000000808007c0c */ /* 0x000fe2000c721270 */
[----:B------:R-:W-:Y:S01]  /*0280*/  VIADD R8, R5, 0x8 ;  /* 0x0000000805087836 */ /* 0x000fe20000000000 */
[----:B------:R-:W-:Y:S02]  /*0290*/  LOP3.LUT P0, RZ, R7, 0xf, RZ, 0xc0, !PT ;  /* 0x0000000f07ff7812 */ /* 0x000fe4000780c0ff */
[----:B------:R-:W-:Y:S02]  /*02a0*/  P2R R13, PR, RZ, 0x2 ;  /* 0x00000002ff0d7803 */ /* 0x000fe40000000000 */
[----:B------:R-:W-:Y:S01]  /*02b0*/  ISETP.LT.AND P0, PT, R8, UR8, !P0 ;  /* 0x0000000808007c0c */ /* 0x000fe2000c701270 */
[----:B------:R-:W-:Y:S01]  /*02c0*/  VIADD R8, R5, 0x10 ;  /* 0x0000001005087836 */ /* 0x000fe20000000000 */
[----:B------:R-:W-:Y:S04]  /*02d0*/  @P2 LDS R6, [R4+0x8] ;  /* 0x0000080004062984 */ /* 0x000fe80000000800 */
[----:B------:R-:W0:Y:S02]  /*02e0*/  @P2 LDS R9, [R4] ;  /* 0x0000000004092984 */ /* 0x000e240000000800 */
[----:B0-----:R-:W-:-:S05]  /*02f0*/  @P2 IMAD.IADD R9, R6, 0x1, R9 ;  /* 0x0000000106092824 */ /* 0x001fca00078e0209 */
[----:B------:R-:W-:Y:S01]  /*0300*/  @P2 STS [R4], R9 ;  /* 0x0000000904002388 */ /* 0x000fe20000000800 */
[----:B------:R-:W-:Y:S01]  /*0310*/  BAR.SYNC.DEFER_BLOCKING 0x0 ;  /* 0x0000000000007b1d */ /* 0x000fe20000010000 */
[----:B------:R-:W-:-:S05]  /*0320*/  LOP3.LUT P2, RZ, R7, 0x3f, RZ, 0xc0, !PT ;  /* 0x0000003f07ff7812 */ /* 0x000fca000784c0ff */
[----:B------:R-:W-:Y:S04]  /*0330*/  @P1 LDS R6, [R4+0x10] ;  /* 0x0000100004061984 */ /* 0x000fe80000000800 */
[----:B------:R-:W0:Y:S02]  /*0340*/  @P1 LDS R11, [R4] ;  /* 0x00000000040b1984 */ /* 0x000e240000000800 */
[----:B0-----:R-:W-:-:S05]  /*0350*/  @P1 IMAD.IADD R11, R6, 0x1, R11 ;  /* 0x00000001060b1824 */ /* 0x001fca00078e020b */
[----:B------:R-:W-:Y:S01]  /*0360*/  @P1 STS [R4], R11 ;  /* 0x0000000b04001388 */ /* 0x000fe20000000800 */
[----:B------:R-:W-:Y:S01]  /*0370*/  BAR.SYNC.DEFER_BLOCKING 0x0 ;  /* 0x0000000000007b1d */ /* 0x000fe20000010000 */
[----:B------:R-:W-:-:S04]  /*0380*/  LOP3.LUT P1, RZ, R7, 0x1f, RZ, 0xc0, !PT ;  /* 0x0000001f07ff7812 */ /* 0x000fc8000782c0ff */
[----:B------:R-:W-:Y:S01]  /*0390*/  ISETP.LT.AND P1, PT, R8, UR8, !P1 ;  /* 0x0000000808007c0c */ /* 0x000fe2000cf21270 */
[----:B------:R-:W-:-:S05]  /*03a0*/  VIADD R8, R5, 0x20 ;  /* 0x0000002005087836 */ /* 0x000fca0000000000 */
[----:B------:R-:W-:Y:S01]  /*03b0*/  ISETP.LT.AND P2, PT, R8, UR8, !P2 ;  /* 0x0000000808007c0c */ /* 0x000fe2000d741270 */
[----:B------:R-:W-:-:S05]  /*03c0*/  VIADD R8, R5, 0x40 ;  /* 0x0000004005087836 */ /* 0x000fca0000000000 */
[----:B------:R-:W-:Y:S01]  /*03d0*/  ISETP.LT.AND P3, PT, R8, UR8, !P3 ;  /* 0x0000000808007c0c */ /* 0x000fe2000df61270 */
[----:B------:R-:W-:-:S05]  /*03e0*/  VIADD R8, R5, 0x80 ;  /* 0x0000008005087836 */ /* 0x000fca0000000000 */
[----:B------:R-:W-:Y:S01]  /*03f0*/  ISETP.LT.AND P4, PT, R8, UR8, !P4 ;  /* 0x0000000808007c0c */ /* 0x000fe2000e781270 */
[----:B------:R-:W-:Y:S01]  /*0400*/  @P0 LDS R6, [R4+0x20] ;  /* 0x0000200004060984 */ /* 0x000fe20000000800 */
[C---:B------:R-:W-:Y:S02]  /*0410*/  VIADD R8, R5.reuse, 0x100 ;  /* 0x0000010005087836 */ /* 0x040fe40000000000 */
[----:B------:R-:W-:Y:S01]  /*0420*/  VIADD R5, R5, 0x200 ;  /* 0x0000020005057836 */ /* 0x000fe20000000000 */
[----:B------:R-:W0:Y:S02]  /*0430*/  @P0 LDS R9, [R4] ;  /* 0x0000000004090984 */ /* 0x000e240000000800 */
[----:B------:R-:W-:Y:S02]  /*0440*/  ISETP.LT.AND P5, PT, R8, UR8, !P5 ;  /* 0x0000000808007c0c */ /* 0x000fe4000efa1270 */
[----:B------:R-:W-:-:S04]  /*0450*/  ISETP.GE.AND P6, PT, R5, UR8, PT ;  /* 0x0000000805007c0c */ /* 0x000fc8000bfc6270 */
[----:B------:R-:W-:Y:S02]  /*0460*/  P2R R8, PR, RZ, 0x40 ;  /* 0x00000040ff087803 */ /* 0x000fe40000000000 */
[----:B------:R-:W-:Y:S01]  /*0470*/  ISETP.NE.OR P6, PT, R7, RZ, P6 ;  /* 0x000000ff0700720c */ /* 0x000fe200037c5670 */
[----:B0-----:R-:W-:-:S05]  /*0480*/  @P0 IMAD.IADD R9, R6, 0x1, R9 ;  /* 0x0000000106090824 */ /* 0x001fca00078e0209 */
[----:B------:R-:W-:Y:S01]  /*0490*/  @P0 STS [R4], R9 ;  /* 0x0000000904000388 */ /* 0x000fe20000000800 */
[----:B------:R-:W-:Y:S06]  /*04a0*/  BAR.SYNC.DEFER_BLOCKING 0x0 ;  /* 0x0000000000007b1d */ /* 0x000fec0000010000 */
[----:B------:R-:W-:Y:S04]  /*04b0*/  @P1 LDS R6, [R4+0x40] ;  /* 0x0000400004061984 */ /* 0x000fe80000000800 */
[----:B------:R-:W0:Y:S02]  /*04c0*/  @P1 LDS R11, [R4] ;  /* 0x00000000040b1984 */ /* 0x000e240000000800 */
        /* <DEDUP_REMOVED lines=10> */
[----:B0-----:R-:W-:-:S05]  /*0570*/  @P3 IADD3 R11, PT, PT, R6, R11, RZ ;  /* 0x0000000b060b3210 */ /* 0x001fca0007ffe0ff */
        /* <DEDUP_REMOVED lines=12> */
[----:B------:R-:W-:Y:S04]  /*0640*/  @!P6 LDS R5, [UR4+0x800] ;  /* 0x00080004ff05e984 */ /* 0x000fe80008000800 */
[----:B------:R-:W0:Y:S02]  /*0650*/  @!P6 LDS R6, [R4] ;  /* 0x000000000406e984 */ /* 0x000e240000000800 */
[----:B0-----:R-:W-:-:S05]  /*0660*/  @!P6 IMAD.IADD R5, R5, 0x1, R6 ;  /* 0x000000010505e824 */ /* 0x001fca00078e0206 */
[----:B------:R0:W-:Y:S01]  /*0670*/  @!P6 STS [R4], R5 ;  /* 0x000000050400e388 */ /* 0x0001e20000000800 */
[----:B------:R-:W-:Y:S01]  /*0680*/  BAR.SYNC.DEFER_BLOCKING 0x0 ;  /* 0x0000000000007b1d */ /* 0x000fe20000010000 */
[----:B------:R-:W-:-:S13]  /*0690*/  ISETP.NE.AND P6, PT, R7, RZ, PT ;  /* 0x000000ff0700720c */ /* 0x000fda0003fc5270 */
[----:B0-----:R-:W-:Y:S05]  /*06a0*/  @P6 BRA `(.L_x_39) ;  /* 0x00000000002c6947 */ /* 0x001fea0003800000 */
[----:B------:R-:W-:Y:S01]  /*06b0*/  ISETP.NE.AND P6, PT, R8, RZ, PT ;  /* 0x000000ff0800720c */ /* 0x000fe20003fc5270 */
[----:B------:R-:W-:Y:S01]  /*06c0*/  LDS R9, [UR4] ;  /* 0x00000004ff097984 */ /* 0x000fe20008000800 */
[----:B------:R-:W0:Y:S11]  /*06d0*/  LDC.64 R6, c[0x0][0x390] ;  /* 0x0000e400ff067b82 */ /* 0x000e360000000a00 */
[----:B------:R-:W-:Y:S04]  /*06e0*/  @!P6 LDS R8, [R4] ;  /* 0x000000000408e984 */ /* 0x000fe80000000800 */
[----:B------:R-:W1:Y:S02]  /*06f0*/  @!P6 LDS R5, [UR4+0x800] ;  /* 0x00080004ff05e984 */ /* 0x000e640008000800 */
[----:B-1----:R-:W-:Y:S01]  /*0700*/  @!P6 IMAD.IADD R11, R8, 0x1, -R5 ;  /* 0x00000001080be824 */ /* 0x002fe200078e0a05 */
[----:B------:R-:W-:-:S04]  /*0710*/  SHF.R.S32.HI R5, RZ, 0xa, R0 ;  /* 0x0000000aff057819 */ /* 0x000fc80000011400 */
[----:B------:R1:W-:Y:S01]  /*0720*/  @!P6 STS [R4], R11 ;  /* 0x0000000b0400e388 */ /* 0x0003e20000000800 */
[----:B0-----:R-:W-:-:S03]  /*0730*/  IMAD.WIDE R6, R5, 0x4, R6 ;  /* 0x0000000405067825 */ /* 0x001fc600078e0206 */
[----:B------:R1:W-:Y:S04]  /*0740*/  @!P6 STS [UR4+0x800], R8 ;  /* 0x00080008ff00e988 */ /* 0x0003e80008000804 */
[----:B------:R1:W-:Y:S02]  /*0750*/  STG.E desc[UR6][R6.64+0x4], R9 ;  /* 0x0000040906007986 */ /* 0x0003e4000c101906 */
.L_x_39:
[----:B------:R-:W-:Y:S05]  /*0760*/  BSYNC.RECONVERGENT B0 ;  /* 0x0000000000007941 */ /* 0x000fea0003800200 */
.L_x_38:
[----:B------:R-:W-:Y:S01]  /*0770*/  BAR.SYNC.DEFER_BLOCKING 0x0 ;  /* 0x0000000000007b1d */ /* 0x000fe20000010000 */
[----:B------:R-:W-:-:S05]  /*0780*/  ISETP.NE.AND P6, PT, R10, RZ, PT ;  /* 0x000000ff0a00720c */ /* 0x000fca0003fc5270 */
[----:B------:R-:W0:Y:S04]  /*0790*/  @P5 LDS R5, [R4] ;  /* 0x0000000004055984 */ /* 0x000e280000000800 */
[----:B------:R-:W1:Y:S04]  /*07a0*/  @P5 LDS R0, [R4+0x400] ;  /* 0x0004000004005984 */ /* 0x000e680000000800 */
[----:B0-----:R-:W-:Y:S01]  /*07b0*/  @P5 STS [R4+0x400], R5 ;  /* 0x0004000504005388 */ /* 0x001fe20000000800 */
[----:B-1----:R-:W-:-:S05]  /*07c0*/  @P5 IMAD.IADD R7, R5, 0x1, -R0 ;  /* 0x0000000105075824 */ /* 0x002fca00078e0a00 */
[----:B------:R-:W-:Y:S01]  /*07d0*/  @P5 STS [R4], R7 ;  /* 0x0000000704005388 */ /* 0x000fe20000000800 */
        /* <DEDUP_REMOVED lines=12> */
[----:B-1----:R-:W-:-:S05]  /*08a0*/  @P3 IADD3 R5, PT, PT, R13, -R0, RZ ;  /* 0x800000000d053210 */ /* 0x002fca0007ffe0ff */
[----:B------:R-:W-:Y:S01]  /*08b0*/  @P3 STS [R4], R5 ;  /* 0x0000000504003388 */ /* 0x000fe20000000800 */
[----:B------:R-:W-:Y:S06]  /*08c0*/  BAR.SYNC.DEFER_BLOCKING 0x0 ;  /* 0x0000000000007b1d */ /* 0x000fec0000010000 */
[----:B------:R-:W0:Y:S04]  /*08d0*/  @P2 LDS R7, [R4] ;  /* 0x0000000004072984 */ /* 0x000e280000000800 */
[----:B------:R-:W1:Y:S04]  /*08e0*/  @P2 LDS R0, [R4+0x80] ;  /* 0x0000800004002984 */ /* 0x000e680000000800 */
[----:B0-----:R-:W-:Y:S01]  /*08f0*/  @P2 STS [R4+0x80], R7 ;  /* 0x0000800704002388 */ /* 0x001fe20000000800 */
[----:B-1----:R-:W-:-:S05]  /*0900*/  @P2 IMAD.IADD R9, R7, 0x1, -R0 ;  /* 0x0000000107092824 */ /* 0x002fca00078e0a00 */
        /* <DEDUP_REMOVED lines=32> */
[----:B------:R-:W0:Y:S04]  /*0b10*/  LDS R11, [R4] ;  /* 0x00000000040b7984 */ /* 0x000e280000000800 */
[----:B0-----:R-:W-:Y:S01]  /*0b20*/  STG.E desc[UR6][R2.64], R11 ;  /* 0x0000000b02007986 */ /* 0x001fe2000c101906 */
[----:B------:R-:W-:Y:S05]  /*0b30*/  EXIT ;  /* 0x000000000000794d */ /* 0x000fea0003800000 */
.L_x_40:
        /* <DEDUP_REMOVED lines=12> */
.L_x_61:


//--------------------- .text.countDegrees        --------------------------
	.section	.text.countDegrees,"ax",@progbits
	.align	128
        .global         countDegrees
        .type           countDegrees,@function
        .size           countDegrees,(.L_x_62 - countDegrees)
        .other          countDegrees,@"STO_CUDA_ENTRY STV_DEFAULT"
countDegrees:
.text.countDegrees:
        /* <DEDUP_REMOVED lines=12> */
[----:B-1----:R-:W2:Y:S02]  /*00c0*/  LDG.E R2, desc[UR4][R4.64] ;  /* 0x0000000404027981 */ /* 0x002ea4000c1e1900 */
[----:B--2---:R-:W-:-:S05]  /*00d0*/  IMAD.WIDE R6, R2, 0x4, R6 ;  /* 0x0000000402067825 */ /* 0x004fca00078e0206 */
[----:B------:R-:W2:Y:S01]  /*00e0*/  LDG.E R3, desc[UR4][R6.64] ;  /* 0x0000000406037981 */ /* 0x000ea2000c1e1900 */
[----:B------:R-:W-:Y:S01]  /*00f0*/  BSSY.RECONVERGENT B0, `(.L_x_41) ;  /* 0x000011c000007945 */ /* 0x000fe20003800200 */
[----:B------:R-:W-:Y:S01]  /*0100*/  IMAD.MOV.U32 R10, RZ, RZ, RZ ;  /* 0x000000ffff0a7224 */ /* 0x000fe200078e00ff */
[----:B--2---:R-:W-:-:S13]  /*0110*/  ISETP.GE.AND P0, PT, R3, 0x1, PT ;  /* 0x000000010300780c */ /* 0x004fda0003f06270 */
[----:B------:R-:W-:Y:S05]  /*0120*/  @!P0 BRA `(.L_x_42) ;  /* 0x0000001000608947 */ /* 0x000fea0003800000 */
[----:B------:R-:W0:Y:S02]  /*0130*/  LDC.64 R4, c[0x0][0x388] ;  /* 0x0000e200ff047b82 */ /* 0x000e240000000a00 */
[----:B0-----:R-:W-:-:S06]  /*0140*/  IMAD.WIDE R4, R2, 0x4, R4 ;  /* 0x0000000402047825 */ /* 0x001fcc00078e0204 */
[----:B------:R0:W5:Y:S01]  /*0150*/  LDG.E R4, desc[UR4][R4.64] ;  /* 0x0000000404047981 */ /* 0x000162000c1e1900 */
[C---:B------:R-:W-:Y:S01]  /*0160*/  ISETP.GE.U32.AND P0, PT, R3.reuse, 0x10, PT ;  /* 0x000000100300780c */ /* 0x040fe20003f06070 */
[----:B------:R-:W-:Y:S01]  /*0170*/  BSSY.RECONVERGENT B1, `(.L_x_43) ;  /* 0x000008e000017945 */ /* 0x000fe20003800200 */
[----:B------:R-:W-:Y:S01]  /*0180*/  LOP3.LUT R6, R3, 0xf, RZ, 0xc0, !PT ;  /* 0x0000000f03067812 */ /* 0x000fe200078ec0ff */
[----:B------:R-:W-:-:S03]  /*0190*/  IMAD.MOV.U32 R10, RZ, RZ, RZ ;  /* 0x000000ffff0a7224 */ /* 0x000fc600078e00ff */
[----:B------:R-:W-:-:S07]  /*01a0*/  ISETP.NE.AND P5, PT, R6, RZ, PT ;  /* 0x000000ff0600720c */ /* 0x000fce0003fa5270 */
[----:B0-----:R-:W-:Y:S06]  /*01b0*/  @!P0 BRA `(.L_x_44) ;  /* 0x0000000800248947 */ /* 0x001fec0003800000 */
[----:B------:R-:W-:Y:S01]  /*01c0*/  LOP3.LUT R5, R3, 0x7ffffff0, RZ, 0xc0, !PT ;  /* 0x7ffffff003057812 */ /* 0x000fe200078ec0ff */
[----:B------:R-:W-:-:S04]  /*01d0*/  HFMA2 R10, -RZ, RZ, 0, 0 ;  /* 0x00000000ff0a7431 */ /* 0x000fc800000001ff */
[----:B------:R-:W-:-:S07]  /*01e0*/  IMAD.MOV R5, RZ, RZ, -R5 ;  /* 0x000000ffff057224 */ /* 0x000fce00078e0a05 */
.L_x_45:
[----:B------:R-:W0:Y:S08]  /*01f0*/  LDC.64 R12, c[0x0][0x380] ;  /* 0x0000e000ff0c7b82 */ /* 0x000e300000000a00 */
[----:B------:R-:W1:Y:S01]  /*0200*/  LDC.64 R14, c[0x0][0x398] ;  /* 0x0000e600ff0e7b82 */ /* 0x000e620000000a00 */
[----:B0----5:R-:W-:-:S05]  /*0210*/  IMAD.WIDE R12, R4, 0x4, R12 ;  /* 0x00000004040c7825 */ /* 0x021fca00078e020c */
[----:B------:R-:W1:Y:S04]  /*0220*/  LDG.E R18, desc[UR4][R12.64] ;  /* 0x000000040c127981 */ /* 0x000e68000c1e1900 */
[----:B------:R-:W2:Y:S04]  /*0230*/  LDG.E R22, desc[UR4][R12.64+0x4] ;  /* 0x000004040c167981 */ /* 0x000ea8000c1e1900 */
[----:B------:R-:W3:Y:S04]  /*0240*/  LDG.E R11, desc[UR4][R12.64+0x8] ;  /* 0x000008040c0b7981 */ /* 0x000ee8000c1e1900 */
[----:B------:R-:W4:Y:S04]  /*0250*/  LDG.E R17, desc[UR4][R12.64+0xc] ;  /* 0x00000c040c117981 */ /* 0x000f28000c1e1900 */
[----:B------:R-:W4:Y:S04]  /*0260*/  LDG.E R16, desc[UR4][R12.64+0x10] ;  /* 0x000010040c107981 */ /* 0x000f28000c1e1900 */
[----:B------:R-:W4:Y:S04]  /*0270*/  LDG.E R21, desc[UR4][R12.64+0x14] ;  /* 0x000014040c157981 */ /* 0x000f28000c1e1900 */
[----:B------:R-:W4:Y:S01]  /*0280*/  LDG.E R7, desc[UR4][R12.64+0x1c] ;  /* 0x00001c040c077981 */ /* 0x000f22000c1e1900 */
[----:B-1----:R-:W-:-:S04]  /*0290*/  IMAD.WIDE R8, R18, 0x4, R14 ;  /* 0x0000000412087825 */ /* 0x002fc800078e020e */
[--C-:B--2---:R-:W-:Y:S01]  /*02a0*/  IMAD.WIDE R24, R22, 0x4, R14.reuse ;  /* 0x0000000416187825 */ /* 0x104fe200078e020e */
[----:B------:R4:W2:Y:S03]  /*02b0*/  LDG.E R19, desc[UR4][R8.64] ;  /* 0x0000000408137981 */ /* 0x0008a6000c1e1900 */
[--C-:B---3--:R-:W-:Y:S02]  /*02c0*/  IMAD.WIDE R26, R11, 0x4, R14.reuse ;  /* 0x000000040b1a7825 */ /* 0x108fe400078e020e */
[----:B------:R-:W3:Y:S02]  /*02d0*/  LDG.E R24, desc[UR4][R24.64] ;  /* 0x0000000418187981 */ /* 0x000ee4000c1e1900 */
[--C-:B----4-:R-:W-:Y:S02]  /*02e0*/  IMAD.WIDE R8, R17, 0x4, R14.reuse ;  /* 0x0000000411087825 */ /* 0x110fe400078e020e */
[----:B------:R-:W4:Y:S04]  /*02f0*/  LDG.E R25, desc[UR4][R26.64] ;  /* 0x000000041a197981 */ /* 0x000f28000c1e1900 */
[----:B------:R0:W4:Y:S04]  /*0300*/  LDG.E R28, desc[UR4][R8.64] ;  /* 0x00000004081c7981 */ /* 0x000128000c1e1900 */
[----:B------:R-:W4:Y:S01]  /*0310*/  LDG.E R26, desc[UR4][R12.64+0x18] ;  /* 0x000018040c1a7981 */ /* 0x000f22000c1e1900 */
[----:B0-----:R-:W-:-:S05]  /*0320*/  IMAD.WIDE R8, R16, 0x4, R14 ;  /* 0x0000000410087825 */ /* 0x001fca00078e020e */
[----:B------:R0:W4:Y:S01]  /*0330*/  LDG.E R20, desc[UR4][R8.64] ;  /* 0x0000000408147981 */ /* 0x000122000c1e1900 */
[----:B------:R-:W-:Y:S02]  /*0340*/  VIADD R29, R4, 0x1 ;  /* 0x00000001041d7836 */ /* 0x000fe40000000000 */
[----:B0-----:R-:W-:-:S05]  /*0350*/  IMAD.WIDE R8, R21, 0x4, R14 ;  /* 0x0000000415087825 */ /* 0x001fca00078e020e */
[----:B------:R0:W4:Y:S01]  /*0360*/  LDG.E R23, desc[UR4][R8.64] ;  /* 0x0000000408177981 */ /* 0x000122000c1e1900 */
[----:B------:R-:W-:Y:S02]  /*0370*/  IADD3 R27, PT, PT, R10, 0x1, RZ ;  /* 0x000000010a1b7810 */ /* 0x000fe40007ffe0ff */
[----:B--2---:R-:W-:Y:S02]  /*0380*/  ISETP.NE.AND P4, PT, R4, R19, PT ;  /* 0x000000130400720c */ /* 0x004fe40003f85270 */
[----:B---3--:R-:W-:Y:S02]  /*0390*/  ISETP.NE.AND P3, PT, R24, R29, PT ;  /* 0x0000001d1800720c */ /* 0x008fe40003f65270 */
[----:B------:R-:W-:Y:S02]  /*03a0*/  IADD3 R24, PT, PT, R4, 0x2, RZ ;  /* 0x0000000204187810 */ /* 0x000fe40007ffe0ff */
[----:B------:R-:W-:Y:S02]  /*03b0*/  ISETP.NE.AND P4, PT, R18, R2, !P4 ;  /* 0x000000021200720c */ /* 0x000fe40006785270 */
[----:B----4-:R-:W-:Y:S01]  /*03c0*/  ISETP.NE.AND P2, PT, R25, R24, PT ;  /* 0x000000181900720c */ /* 0x010fe20003f45270 */
[----:B------:R-:W-:-:S02]  /*03d0*/  VIADD R25, R4, 0x4 ;  /* 0x0000000404197836 */ /* 0x000fc40000000000 */
[----:B------:R-:W-:Y:S02]  /*03e0*/  VIADD R19, R4, 0x3 ;  /* 0x0000000304137836 */ /* 0x000fe40000000000 */
[----:B0-----:R-:W-:-:S03]  /*03f0*/  IMAD.WIDE R8, R26, 0x4, R14 ;  /* 0x000000041a087825 */ /* 0x001fc600078e020e */
[----:B------:R-:W-:Y:S01]  /*0400*/  ISETP.NE.AND P1, PT, R28, R19, PT ;  /* 0x000000131c00720c */ /* 0x000fe20003f25270 */
[----:B------:R-:W2:Y:S01]  /*0410*/  LDG.E R24, desc[UR4][R12.64+0x20] ;  /* 0x000020040c187981 */ /* 0x000ea2000c1e1900 */
[----:B------:R-:W-:-:S03]  /*0420*/  ISETP.NE.AND P0, PT, R20, R25, PT ;  /* 0x000000191400720c */ /* 0x000fc60003f05270 */
[----:B------:R-:W3:Y:S04]  /*0430*/  LDG.E R25, desc[UR4][R8.64] ;  /* 0x0000000408197981 */ /* 0x000ee8000c1e1900 */
[----:B------:R-:W4:Y:S01]  /*0440*/  LDG.E R20, desc[UR4][R12.64+0x28] ;  /* 0x000028040c147981 */ /* 0x000f22000c1e1900 */
[----:B------:R-:W-:-:S04]  /*0450*/  IMAD.WIDE R18, R7, 0x4, R14 ;  /* 0x0000000407127825 */ /* 0x000fc800078e020e */
[----:B------:R-:W-:Y:S01]  /*0460*/  @!P4 IMAD.MOV R27, RZ, RZ, R10 ;  /* 0x000000ffff1bc224 */ /* 0x000fe200078e020a */
[----:B------:R-:W2:Y:S04]  /*0470*/  LDG.E R8, desc[UR4][R12.64+0x34] ;  /* 0x000034040c087981 */ /* 0x000ea8000c1e1900 */
[----:B------:R-:W2:Y:S04]  /*0480*/  LDG.E R10, desc[UR4][R12.64+0x30] ;  /* 0x000030040c0a7981 */ /* 0x000ea8000c1e1900 */
[----:B------:R-:W2:Y:S01]  /*0490*/  LDG.E R18, desc[UR4][R18.64] ;  /* 0x0000000412127981 */ /* 0x000ea2000c1e1900 */
[----:B------:R-:W-:-:S02]  /*04a0*/  ISETP.NE.AND P3, PT, R22, R2, !P3 ;  /* 0x000000021600720c */ /* 0x000fc40005f65270 */
[-C--:B------:R-:W-:Y:S01]  /*04b0*/  ISETP.NE.AND P2, PT, R11, R2.reuse, !P2 ;  /* 0x000000020b00720c */ /* 0x080fe20005745270 */
[----:B------:R-:W-:Y:S01]  /*04c0*/  VIADD R11, R27, 0x1 ;  /* 0x000000011b0b7836 */ /* 0x000fe20000000000 */
[-C--:B------:R-:W-:Y:S01]  /*04d0*/  ISETP.NE.AND P1, PT, R17, R2.reuse, !P1 ;  /* 0x000000021100720c */ /* 0x080fe20004f25270 */
[----:B------:R-:W2:Y:S01]  /*04e0*/  LDG.E R9, desc[UR4][R12.64+0x2c] ;  /* 0x00002c040c097981 */ /* 0x000ea2000c1e1900 */
[----:B------:R-:W-:Y:S02]  /*04f0*/  ISETP.NE.AND P0, PT, R16, R2, !P0 ;  /* 0x000000021000720c */ /* 0x000fe40004705270 */
[----:B------:R-:W-:Y:S01]  /*0500*/  IADD3 R16, PT, PT, R4, 0x5, RZ ;  /* 0x0000000504107810 */ /* 0x000fe20007ffe0ff */
[----:B------:R-:W2:Y:S04]  /*0510*/  LDG.E R19, desc[UR4][R12.64+0x24] ;  /* 0x000024040c137981 */ /* 0x000ea8000c1e1900 */
[----:B------:R-:W-:-:S02]  /*0520*/  @!P3 IADD3 R11, PT, PT, R27, RZ, RZ ;  /* 0x000000ff1b0bb210 */ /* 0x000fc40007ffe0ff */
[----:B------:R-:W2:Y:S03]  /*0530*/  LDG.E R27, desc[UR4][R12.64+0x3c] ;  /* 0x00003c040c1b7981 */ /* 0x000ea6000c1e1900 */
[----:B------:R-:W-:Y:S02]  /*0540*/  VIADD R17, R11, 0x1 ;  /* 0x000000010b117836 */ /* 0x000fe40000000000 */
[----:B------:R-:W-:Y:S01]  /*0550*/  @!P2 IMAD.MOV R17, RZ, RZ, R11 ;  /* 0x000000ffff11a224 */ /* 0x000fe200078e020b */
[----:B------:R-:W-:-:S03]  /*0560*/  ISETP.NE.AND P2, PT, R23, R16, PT ;  /* 0x000000101700720c */ /* 0x000fc60003f45270 */
[----:B------:R-:W-:Y:S02]  /*0570*/  VIADD R11, R17, 0x1 ;  /* 0x00000001110b7836 */ /* 0x000fe40000000000 */
[----:B------:R-:W-:Y:S01]  /*0580*/  @!P1 IMAD.MOV R11, RZ, RZ, R17 ;  /* 0x000000ffff0b9224 */ /* 0x000fe200078e0211 */
[----:B------:R-:W-:Y:S02]  /*0590*/  ISETP.NE.AND P1, PT, R21, R2, !P2 ;  /* 0x000000021500720c */ /* 0x000fe40005725270 */
[----:B------:R-:W-:Y:S02]  /*05a0*/  IADD3 R16, PT, PT, R4, 0x6, RZ ;  /* 0x0000000604107810 */ /* 0x000fe40007ffe0ff */
[----:B------:R-:W-:Y:S01]  /*05b0*/  IADD3 R17, PT, PT, R11, 0x1, RZ ;  /* 0x000000010b117810 */ /* 0x000fe20007ffe0ff */
[----:B------:R-:W-:-:S04]  /*05c0*/  @!P0 IMAD.MOV R17, RZ, RZ, R11 ;  /* 0x000000ffff118224 */ /* 0x000fc800078e020b */
[----:B------:R-:W-:-:S04]  /*05d0*/  VIADD R23, R17, 0x1 ;  /* 0x0000000111177836 */ /* 0x000fc80000000000 */
[----:B------:R-:W-:Y:S02]  /*05e0*/  @!P1 IMAD.MOV R23, RZ, RZ, R17 ;  /* 0x000000ffff179224 */ /* 0x000fe400078e0211 */
[----:B------:R-:W-:Y:S01]  /*05f0*/  VIADD R11, R4, 0x7 ;  /* 0x00000007040b7836 */ /* 0x000fe20000000000 */
[----:B---3--:R-:W-:Y:S01]  /*0600*/  ISETP.NE.AND P0, PT, R25, R16, PT ;  /* 0x000000101900720c */ /* 0x008fe20003f05270 */
[----:B----4-:R-:W-:-:S05]  /*0610*/  IMAD.WIDE R16, R20, 0x4, R14 ;  /* 0x0000000414107825 */ /* 0x010fca00078e020e */
[----:B------:R2:W3:Y:S02]  /*0620*/  LDG.E R22, desc[UR4][R16.64] ;  /* 0x0000000410167981 */ /* 0x0004e4000c1e1900 */
[----:B--2---:R-:W-:Y:S01]  /*0630*/  IMAD.WIDE R16, R10, 0x4, R14 ;  /* 0x000000040a107825 */ /* 0x004fe200078e020e */
[----:B------:R-:W-:-:S04]  /*0640*/  ISETP.NE.AND P1, PT, R18, R11, PT ;  /* 0x0000000b1200720c */ /* 0x000fc80003f25270 */
[----:B------:R0:W2:Y:S02]  /*0650*/  LDG.E R18, desc[UR4][R16.64] ;  /* 0x0000000410127981 */ /* 0x0000a4000c1e1900 */
[----:B0-----:R-:W-:-:S06]  /*0660*/  IMAD.WIDE R16, R8, 0x4, R14 ;  /* 0x0000000408107825 */ /* 0x001fcc00078e020e */
[----:B------:R-:W4:Y:S04]  /*0670*/  LDG.E R16, desc[UR4][R16.64] ;  /* 0x0000000410107981 */ /* 0x000f28000c1e1900 */
[----:B------:R-:W3:Y:S01]  /*0680*/  LDG.E R17, desc[UR4][R12.64+0x38] ;  /* 0x000038040c117981 */ /* 0x000ee2000c1e1900 */
[----:B------:R-:W-:-:S05]  /*0690*/  IMAD.WIDE R30, R24, 0x4, R14 ;  /* 0x00000004181e7825 */ /* 0x000fca00078e020e */
[----:B------:R-:W2:Y:S01]  /*06a0*/  LDG.E R25, desc[UR4][R30.64] ;  /* 0x000000041e197981 */ /* 0x000ea2000c1e1900 */
[----:B------:R-:W-:-:S05]  /*06b0*/  IMAD.WIDE R28, R19, 0x4, R14 ;  /* 0x00000004131c7825 */ /* 0x000fca00078e020e */
[----:B------:R0:W4:Y:S02]  /*06c0*/  LDG.E R21, desc[UR4][R28.64] ;  /* 0x000000041c157981 */ /* 0x000124000c1e1900 */
[----:B0-----:R-:W-:-:S05]  /*06d0*/  IMAD.WIDE R28, R9, 0x4, R14 ;  /* 0x00000004091c7825 */ /* 0x001fca00078e020e */
[----:B------:R0:W4:Y:S01]  /*06e0*/  LDG.E R11, desc[UR4][R28.64] ;  /* 0x000000041c0b7981 */ /* 0x000122000c1e1900 */
[-C--:B------:R-:W-:Y:S02]  /*06f0*/  ISETP.NE.AND P0, PT, R26, R2.reuse, !P0 ;  /* 0x000000021a00720c */ /* 0x080fe40004705270 */
[----:B------:R-:W-:Y:S01]  /*0700*/  ISETP.NE.AND P1, PT, R7, R2, !P1 ;  /* 0x000000020700720c */ /* 0x000fe20004f25270 */
[----:B------:R-:W-:Y:S01]  /*0710*/  VIADD R7, R23, 0x1 ;  /* 0x0000000117077836 */ /* 0x000fe20000000000 */
[----:B0-----:R-:W-:Y:S01]  /*0720*/  IADD3 R28, PT, PT, R4, 0x8, RZ ;  /* 0x00000008041c7810 */ /* 0x001fe20007ffe0ff */
[----:B---3--:R-:W-:-:S05]  /*0730*/  IMAD.WIDE R12, R17, 0x4, R14 ;  /* 0x00000004110c7825 */ /* 0x008fca00078e020e */
[----:B------:R0:W3:Y:S01]  /*0740*/  LDG.E R26, desc[UR4][R12.64] ;  /* 0x000000040c1a7981 */ /* 0x0000e2000c1e1900 */
[----:B------:R-:W-:-:S06]  /*0750*/  IMAD.WIDE R14, R27, 0x4, R14 ;  /* 0x000000041b0e7825 */ /* 0x000fcc00078e020e */
[----:B------:R1:W3:Y:S01]  /*0760*/  LDG.E R14, desc[UR4][R14.64] ;  /* 0x000000040e0e7981 */ /* 0x0002e2000c1e1900 */
[----:B--2---:R-:W-:Y:S01]  /*0770*/  ISETP.NE.AND P2, PT, R25, R28, PT ;  /* 0x0000001c1900720c */ /* 0x004fe20003f45270 */
[----:B------:R-:W-:-:S03]  /*0780*/  @!P0 IMAD.MOV R7, RZ, RZ, R23 ;  /* 0x000000ffff078224 */ /* 0x000fc600078e0217 */
[----:B------:R-:W-:Y:S02]  /*0790*/  ISETP.NE.AND P0, PT, R24, R2, !P2 ;  /* 0x000000021800720c */ /* 0x000fe40005705270 */
[C---:B------:R-:W-:Y:S01]  /*07a0*/  IADD3 R24, PT, PT, R4.reuse, 0x9, RZ ;  /* 0x0000000904187810 */ /* 0x040fe20007ffe0ff */
[----:B------:R-:W-:Y:S02]  /*07b0*/  VIADD R23, R7, 0x1 ;  /* 0x0000000107177836 */ /* 0x000fe40000000000 */
[----:B------:R-:W-:Y:S01]  /*07c0*/  @!P1 IMAD.MOV R23, RZ, RZ, R7 ;  /* 0x000000ffff179224 */ /* 0x000fe200078e0207 */
[----:B----4-:R-:W-:Y:S02]  /*07d0*/  ISETP.NE.AND P2, PT, R21, R24, PT ;  /* 0x000000181500720c */ /* 0x010fe40003f45270 */
[----:B------:R-:W-:Y:S02]  /*07e0*/  IADD3 R7, PT, PT, R4, 0xa, RZ ;  /* 0x0000000a04077810 */ /* 0x000fe40007ffe0ff */
[----:B------:R-:W-:-:S02]  /*07f0*/  ISETP.NE.AND P1, PT, R19, R2, !P2 ;  /* 0x000000021300720c */ /* 0x000fc40005725270 */
[----:B------:R-:W-:Y:S01]  /*0800*/  ISETP.NE.AND P2, PT, R22, R7, PT ;  /* 0x000000071600720c */ /* 0x000fe20003f45270 */
[----:B0-----:R-:W-:Y:S01]  /*0810*/  VIADD R13, R23, 0x1 ;  /* 0x00000001170d7836 */ /* 0x001fe20000000000 */
[----:B------:R-:W-:Y:S01]  /*0820*/  IADD3 R12, PT, PT, R4, 0xb, RZ ;  /* 0x0000000b040c7810 */ /* 0x000fe20007ffe0ff */
[----:B------:R-:W-:Y:S01]  /*0830*/  @!P0 IMAD.MOV R13, RZ, RZ, R23 ;  /* 0x000000ffff0d8224 */ /* 0x000fe200078e0217 */
[----:B------:R-:W-:Y:S02]  /*0840*/  ISETP.NE.AND P0, PT, R20, R2, !P2 ;  /* 0x000000021400720c */ /* 0x000fe40005705270 */
[----:B------:R-:W-:Y:S01]  /*0850*/  ISETP.NE.AND P2, PT, R11, R12, PT ;  /* 0x0000000c0b00720c */ /* 0x000fe20003f45270 */
[----:B-1----:R-:W-:Y:S01]  /*0860*/  VIADD R15, R13, 0x1 ;  /* 0x000000010d0f7836 */ /* 0x002fe20000000000 */
[----:B------:R-:W-:-:S03]  /*0870*/  IADD3 R7, PT, PT, R4, 0xc, RZ ;  /* 0x0000000c04077810 */ /* 0x000fc60007ffe0ff */
[----:B------:R-:W-:Y:S01]  /*0880*/  @!P1 IMAD.MOV R15, RZ, RZ, R13 ;  /* 0x000000ffff0f9224 */ /* 0x000fe200078e020d */
[-C--:B------:R-:W-:Y:S02]  /*0890*/  ISETP.NE.AND P1, PT, R9, R2.reuse, !P2 ;  /* 0x000000020900720c */ /* 0x080fe40005725270 */
[----:B------:R-:W-:Y:S01]  /*08a0*/  ISETP.NE.AND P2, PT, R18, R7, PT ;  /* 0x000000071200720c */ /* 0x000fe20003f45270 */
[----:B------:R-:W-:Y:S01]  /*08b0*/  VIADD R9, R15, 0x1 ;  /* 0x000000010f097836 */ /* 0x000fe20000000000 */
[----:B------:R-:W-:Y:S01]  /*08c0*/  IADD3 R7, PT, PT, R4, 0xd, RZ ;  /* 0x0000000d04077810 */ /* 0x000fe20007ffe0ff */
[----:B------:R-:W-:Y:S01]  /*08d0*/  @!P0 IMAD.MOV R9, RZ, RZ, R15 ;  /* 0x000000ffff098224 */ /* 0x000fe200078e020f */
[----:B------:R-:W-:Y:S02]  /*08e0*/  ISETP.NE.AND P0, PT, R10, R2, !P2 ;  /* 0x000000020a00720c */ /* 0x000fe40005705270 */
[----:B------:R-:W-:Y:S01]  /*08f0*/  ISETP.NE.AND P2, PT, R16, R7, PT ;  /* 0x000000071000720c */ /* 0x000fe20003f45270 */
[----:B------:R-:W-:Y:S01]  /*0900*/  VIADD R10, R9, 0x1 ;  /* 0x00000001090a7836 */ /* 0x000fe20000000000 */
[----:B------:R-:W-:-:S03]  /*0910*/  IADD3 R7, PT, PT, R4, 0xe, RZ ;  /* 0x0000000e04077810 */ /* 0x000fc60007ffe0ff */
[----:B------:R-:W-:Y:S01]  /*0920*/  @!P1 IMAD.MOV R10, RZ, RZ, R9 ;  /* 0x000000ffff0a9224 */ /* 0x000fe200078e0209 */
[----:B------:R-:W-:-:S03]  /*0930*/  ISETP.NE.AND P1, PT, R8, R2, !P2 ;  /* 0x000000020800720c */ /* 0x000fc60005725270 */
[----:B------:R-:W-:Y:S02]  /*0940*/  VIADD R8, R10, 0x1 ;  /* 0x000000010a087836 */ /* 0x000fe40000000000 */
[----:B------:R-:W-:-:S04]  /*0950*/  @!P0 IMAD.MOV R8, RZ, RZ, R10 ;  /* 0x000000ffff088224 */ /* 0x000fc800078e020a */
[----:B------:R-:W-:Y:S02]  /*0960*/  VIADD R9, R8, 0x1 ;  /* 0x0000000108097836 */ /* 0x000fe40000000000 */
[----:B------:R-:W-:Y:S02]  /*0970*/  VIADD R5, R5, 0x10 ;  /* 0x0000001005057836 */ /* 0x000fe40000000000 */
[----:B------:R-:W-:Y:S01]  /*0980*/  @!P1 IMAD.MOV R9, RZ, RZ, R8 ;  /* 0x000000ffff099224 */ /* 0x000fe200078e0208 */
[----:B---3--:R-:W-:-:S04]  /*0990*/  ISETP.NE.AND P2, PT, R26, R7, PT ;  /* 0x000000071a00720c */ /* 0x008fc80003f45270 */
[----:B------:R-:W-:Y:S02]  /*09a0*/  ISETP.NE.AND P0, PT, R17, R2, !P2 ;  /* 0x000000021100720c */ /* 0x000fe40005705270 */
[----:B------:R-:W-:-:S04]  /*09b0*/  IADD3 R7, PT, PT, R4, 0xf, RZ ;  /* 0x0000000f04077810 */ /* 0x000fc80007ffe0ff */
[----:B------:R-:W-:Y:S02]  /*09c0*/  ISETP.NE.AND P2, PT, R14, R7, PT ;  /* 0x000000070e00720c */ /* 0x000fe40003f45270 */
[----:B------:R-:W-:Y:S02]  /*09d0*/  IADD3 R7, PT, PT, R9, 0x1, RZ ;  /* 0x0000000109077810 */ /* 0x000fe40007ffe0ff */
[----:B------:R-:W-:-:S03]  /*09e0*/  ISETP.NE.AND P1, PT, R27, R2, !P2 ;  /* 0x000000021b00720c */ /* 0x000fc60005725270 */
[----:B------:R-:W-:Y:S01]  /*09f0*/  @!P0 IMAD.MOV R7, RZ, RZ, R9 ;  /* 0x000000ffff078224 */ /* 0x000fe200078e0209 */
[----:B------:R-:W-:Y:S01]  /*0a00*/  ISETP.NE.AND P0, PT, R5, RZ, PT ;  /* 0x000000ff0500720c */ /* 0x000fe20003f05270 */
[----:B------:R-:W-:-:S03]  /*0a10*/  VIADD R4, R4, 0x10 ;  /* 0x0000001004047836 */ /* 0x000fc60000000000 */
[----:B------:R-:W-:-:S05]  /*0a20*/  IADD3 R10, PT, PT, R7, 0x1, RZ ;  /* 0x00000001070a7810 */ /* 0x000fca0007ffe0ff */
[----:B------:R-:W-:-:S04]  /*0a30*/  @!P1 IMAD.MOV R10, RZ, RZ, R7 ;  /* 0x000000ffff0a9224 */ /* 0x000fc800078e0207 */
[----:B------:R-:W-:Y:S05]  /*0a40*/  @P0 BRA `(.L_x_45) ;  /* 0xfffffff400e80947 */ /* 0x000fea000383ffff */
.L_x_44:
[----:B------:R-:W-:Y:S05]  /*0a50*/  BSYNC.RECONVERGENT B1 ;  /* 0x0000000000017941 */ /* 0x000fea0003800200 */
.L_x_43:
[----:B------:R-:W-:Y:S05]  /*0a60*/  @!P5 BRA `(.L_x_42) ;  /* 0x000000080010d947 */ /* 0x000fea0003800000 */
[----:B------:R-:W-:Y:S01]  /*0a70*/  ISETP.GE.U32.AND P0, PT, R6, 0x8, PT ;  /* 0x000000080600780c */ /* 0x000fe20003f06070 */
[----:B------:R-:W-:Y:S01]  /*0a80*/  BSSY.RECONVERGENT B1, `(.L_x_46) ;  /* 0x0000047000017945 */ /* 0x000fe20003800200 */
[----:B------:R-:W-:-:S04]  /*0a90*/  LOP3.LUT R5, R3, 0x7, RZ, 0xc0, !PT ;  /* 0x0000000703057812 */ /* 0x000fc800078ec0ff */
[----:B------:R-:W-:-:S07]  /*0aa0*/  ISETP.NE.AND P2, PT, R5, RZ, PT ;  /* 0x000000ff0500720c */ /* 0x000fce0003f45270 */
[----:B------:R-:W-:Y:S06]  /*0ab0*/  @!P0 BRA `(.L_x_47) ;  /* 0x00000004000c8947 */ /* 0x000fec0003800000 */
        /* <DEDUP_REMOVED lines=9> */
[----:B------:R-:W4:Y:S04]  /*0b50*/  LDG.E R9, desc[UR4][R26.64+0x18] ;  /* 0x000018041a097981 */ /* 0x000f28000c1e1900 */
[----:B------:R-:W4:Y:S01]  /*0b60*/  LDG.E R7, desc[UR4][R26.64+0x1c] ;  /* 0x00001c041a077981 */ /* 0x000f22000c1e1900 */
[----:B-1----:R-:W-:-:S04]  /*0b70*/  IMAD.WIDE R22, R20, 0x4, R14 ;  /* 0x0000000414167825 */ /* 0x002fc800078e020e */
[--C-:B--2---:R-:W-:Y:S01]  /*0b80*/  IMAD.WIDE R16, R13, 0x4, R14.reuse ;  /* 0x000000040d107825 */ /* 0x104fe200078e020e */
[----:B------:R-:W2:Y:S04]  /*0b90*/  LDG.E R6, desc[UR4][R22.64] ;  /* 0x0000000416067981 */ /* 0x000ea8000c1e1900 */
[----:B------:R3:W2:Y:S02]  /*0ba0*/  LDG.E R19, desc[UR4][R16.64] ;  /* 0x0000000410137981 */ /* 0x0006a4000c1e1900 */
[----:B---3--:R-:W-:-:S05]  /*0bb0*/  IMAD.WIDE R16, R18, 0x4, R14 ;  /* 0x0000000412107825 */ /* 0x008fca00078e020e */
[----:B------:R4:W3:Y:S02]  /*0bc0*/  LDG.E R21, desc[UR4][R16.64] ;  /* 0x0000000410157981 */ /* 0x0008e4000c1e1900 */
[----:B----4-:R-:W-:-:S05]  /*0bd0*/  IMAD.WIDE R16, R11, 0x4, R14 ;  /* 0x000000040b107825 */ /* 0x010fca00078e020e */
[----:B------:R0:W4:Y:S02]  /*0be0*/  LDG.E R24, desc[UR4][R16.64] ;  /* 0x0000000410187981 */ /* 0x000124000c1e1900 */
[----:B0-----:R-:W-:-:S05]  /*0bf0*/  IMAD.WIDE R16, R12, 0x4, R14 ;  /* 0x000000040c107825 */ /* 0x001fca00078e020e */
[----:B------:R0:W4:Y:S02]  /*0c00*/  LDG.E R25, desc[UR4][R16.64] ;  /* 0x0000000410197981 */ /* 0x000124000c1e1900 */
[----:B0-----:R-:W-:-:S05]  /*0c10*/  IMAD.WIDE R16, R8, 0x4, R14 ;  /* 0x0000000408107825 */ /* 0x001fca00078e020e */
[----:B------:R0:W4:Y:S02]  /*0c20*/  LDG.E R26, desc[UR4][R16.64] ;  /* 0x00000004101a7981 */ /* 0x000124000c1e1900 */
[----:B0-----:R-:W-:-:S05]  /*0c30*/  IMAD.WIDE R16, R9, 0x4, R14 ;  /* 0x0000000409107825 */ /* 0x001fca00078e020e */
[----:B------:R-:W4:Y:S01]  /*0c40*/  LDG.E R22, desc[UR4][R16.64] ;  /* 0x0000000410167981 */ /* 0x000f22000c1e1900 */
[----:B------:R-:W-:-:S06]  /*0c50*/  IMAD.WIDE R14, R7, 0x4, R14 ;  /* 0x00000004070e7825 */ /* 0x000fcc00078e020e */
[----:B------:R-:W4:Y:S01]  /*0c60*/  LDG.E R14, desc[UR4][R14.64] ;  /* 0x000000040e0e7981 */ /* 0x000f22000c1e1900 */
[----:B--2---:R-:W-:Y:S02]  /*0c70*/  ISETP.NE.AND P0, PT, R6, R4, PT ;  /* 0x000000040600720c */ /* 0x004fe40003f05270 */
[----:B------:R-:W-:Y:S02]  /*0c80*/  IADD3 R6, PT, PT, R4, 0x1, RZ ;  /* 0x0000000104067810 */ /* 0x000fe40007ffe0ff */
[----:B------:R-:W-:Y:S01]  /*0c90*/  ISETP.NE.AND P0, PT, R20, R2, !P0 ;  /* 0x000000021400720c */ /* 0x000fe20004705270 */
[----:B------:R-:W-:Y:S01]  /*0ca0*/  VIADD R20, R4, 0x2 ;  /* 0x0000000204147836 */ /* 0x000fe20000000000 */
[----:B------:R-:W-:Y:S01]  /*0cb0*/  ISETP.NE.AND P1, PT, R19, R6, PT ;  /* 0x000000061300720c */ /* 0x000fe20003f25270 */
[----:B------:R-:W-:-:S03]  /*0cc0*/  VIADD R6, R10, 0x1 ;  /* 0x000000010a067836 */ /* 0x000fc60000000000 */
[----:B------:R-:W-:Y:S01]  /*0cd0*/  ISETP.NE.AND P1, PT, R13, R2, !P1 ;  /* 0x000000020d00720c */ /* 0x000fe20004f25270 */
[----:B------:R-:W-:-:S06]  /*0ce0*/  VIADD R13, R4, 0x3 ;  /* 0x00000003040d7836 */ /* 0x000fcc0000000000 */
[----:B------:R-:W-:Y:S02]  /*0cf0*/  @!P0 IADD3 R6, PT, PT, R10, RZ, RZ ;  /* 0x000000ff0a068210 */ /* 0x000fe40007ffe0ff */
[----:B---3--:R-:W-:-:S03]  /*0d00*/  ISETP.NE.AND P3, PT, R21, R20, PT ;  /* 0x000000141500720c */ /* 0x008fc60003f65270 */
[----:B------:R-:W-:Y:S01]  /*0d10*/  VIADD R10, R6, 0x1 ;  /* 0x00000001060a7836 */ /* 0x000fe20000000000 */
[----:B------:R-:W-:Y:S02]  /*0d20*/  ISETP.NE.AND P0, PT, R18, R2, !P3 ;  /* 0x000000021200720c */ /* 0x000fe40005f05270 */
[----:B------:R-:W-:Y:S01]  /*0d30*/  @!P1 IADD3 R10, PT, PT, R6, RZ, RZ ;  /* 0x000000ff060a9210 */ /* 0x000fe20007ffe0ff */
[----:B------:R-:W-:Y:S01]  /*0d40*/  VIADD R6, R4, 0x4 ;  /* 0x0000000404067836 */ /* 0x000fe20000000000 */
[----:B----4-:R-:W-:-:S03]  /*0d50*/  ISETP.NE.AND P3, PT, R24, R13, PT ;  /* 0x0000000d1800720c */ /* 0x010fc60003f65270 */
[----:B------:R-:W-:-:S06]  /*0d60*/  VIADD R13, R10, 0x1 ;  /* 0x000000010a0d7836 */ /* 0x000fcc0000000000 */
[----:B------:R-:W-:Y:S02]  /*0d70*/  @!P0 IADD3 R13, PT, PT, R10, RZ, RZ ;  /* 0x000000ff0a0d8210 */ /* 0x000fe40007ffe0ff */
[----:B------:R-:W-:Y:S01]  /*0d80*/  ISETP.NE.AND P1, PT, R11, R2, !P3 ;  /* 0x000000020b00720c */ /* 0x000fe20005f25270 */
[----:B------:R-:W-:Y:S01]  /*0d90*/  VIADD R11, R4, 0x5 ;  /* 0x00000005040b7836 */ /* 0x000fe20000000000 */
[----:B------:R-:W-:Y:S01]  /*0da0*/  ISETP.NE.AND P3, PT, R25, R6, PT ;  /* 0x000000061900720c */ /* 0x000fe20003f65270 */
[----:B------:R-:W-:-:S10]  /*0db0*/  VIADD R6, R13, 0x1 ;  /* 0x000000010d067836 */ /* 0x000fd40000000000 */
[----:B------:R-:W-:Y:S02]  /*0dc0*/  @!P1 IADD3 R6, PT, PT, R13, RZ, RZ ;  /* 0x000000ff0d069210 */ /* 0x000fe40007ffe0ff */
[----:B------:R-:W-:Y:S02]  /*0dd0*/  ISETP.NE.AND P0, PT, R12, R2, !P3 ;  /* 0x000000020c00720c */ /* 0x000fe40005f05270 */
[----:B------:R-:W-:Y:S01]  /*0de0*/  ISETP.NE.AND P3, PT, R26, R11, PT ;  /* 0x0000000b1a00720c */ /* 0x000fe20003f65270 */
[----:B------:R-:W-:-:S03]  /*0df0*/  VIADD R11, R4, 0x6 ;  /* 0x00000006040b7836 */ /* 0x000fc60000000000 */
[----:B------:R-:W-:Y:S01]  /*0e00*/  ISETP.NE.AND P1, PT, R8, R2, !P3 ;  /* 0x000000020800720c */ /* 0x000fe20005f25270 */
[----:B------:R-:W-:-:S06]  /*0e10*/  VIADD R8, R6, 0x1 ;  /* 0x0000000106087836 */ /* 0x000fcc0000000000 */
[----:B------:R-:W-:-:S05]  /*0e20*/  @!P0 IADD3 R8, PT, PT, R6, RZ, RZ ;  /* 0x000000ff06088210 */ /* 0x000fca0007ffe0ff */
[----:B------:R-:W-:Y:S01]  /*0e30*/  VIADD R6, R8, 0x1 ;  /* 0x0000000108067836 */ /* 0x000fe20000000000 */
[----:B------:R-:W-:Y:S02]  /*0e40*/  ISETP.NE.AND P3, PT, R22, R11, PT ;  /* 0x0000000b1600720c */ /* 0x000fe40003f65270 */
[----:B------:R-:W-:Y:S02]  /*0e50*/  @!P1 IADD3 R6, PT, PT, R8, RZ, RZ ;  /* 0x000000ff08069210 */ /* 0x000fe40007ffe0ff */
[----:B------:R-:W-:Y:S01]  /*0e60*/  ISETP.NE.AND P0, PT, R9, R2, !P3 ;  /* 0x000000020900720c */ /* 0x000fe20005f05270 */
[C---:B------:R-:W-:Y:S02]  /*0e70*/  VIADD R9, R4.reuse, 0x7 ;  /* 0x0000000704097836 */ /* 0x040fe40000000000 */
[----:B------:R-:W-:-:S03]  /*0e80*/  VIADD R4, R4, 0x8 ;  /* 0x0000000804047836 */ /* 0x000fc60000000000 */
[----:B------:R-:W-:-:S04]  /*0e90*/  ISETP.NE.AND P3, PT, R14, R9, PT ;  /* 0x000000090e00720c */ /* 0x000fc80003f65270 */
[----:B------:R-:W-:Y:S01]  /*0ea0*/  ISETP.NE.AND P1, PT, R7, R2, !P3 ;  /* 0x000000020700720c */ /* 0x000fe20005f25270 */
[----:B------:R-:W-:Y:S02]  /*0eb0*/  VIADD R7, R6, 0x1 ;  /* 0x0000000106077836 */ /* 0x000fe40000000000 */
[----:B------:R-:W-:-:S05]  /*0ec0*/  @!P0 IMAD.MOV R7, RZ, RZ, R6 ;  /* 0x000000ffff078224 */ /* 0x000fca00078e0206 */
[----:B------:R-:W-:-:S05]  /*0ed0*/  IADD3 R10, PT, PT, R7, 0x1, RZ ;  /* 0x00000001070a7810 */ /* 0x000fca0007ffe0ff */
[----:B------:R-:W-:-:S07]  /*0ee0*/  @!P1 IMAD.MOV R10, RZ, RZ, R7 ;  /* 0x000000ffff0a9224 */ /* 0x000fce00078e0207 */
.L_x_47:
[----:B------:R-:W-:Y:S05]  /*0ef0*/  BSYNC.RECONVERGENT B1 ;  /* 0x0000000000017941 */ /* 0x000fea0003800200 */
.L_x_46:
[----:B------:R-:W-:Y:S05]  /*0f00*/  @!P2 BRA `(.L_x_42) ;  /* 0x0000000000e8a947 */ /* 0x000fea0003800000 */
[----:B------:R-:W-:Y:S01]  /*0f10*/  ISETP.GE.U32.AND P0, PT, R5, 0x4, PT ;  /* 0x000000040500780c */ /* 0x000fe20003f06070 */
[----:B------:R-:W-:Y:S01]  /*0f20*/  BSSY.RECONVERGENT B1, `(.L_x_48) ;  /* 0x0000027000017945 */ /* 0x000fe20003800200 */
[----:B------:R-:W-:-:S04]  /*0f30*/  LOP3.LUT R3, R3, 0x3, RZ, 0xc0, !PT ;  /* 0x0000000303037812 */ /* 0x000fc800078ec0ff */
[----:B------:R-:W-:-:S07]  /*0f40*/  ISETP.NE.AND P3, PT, R3, RZ, PT ;  /* 0x000000ff0300720c */ /* 0x000fce0003f65270 */
[----:B------:R-:W-:Y:S06]  /*0f50*/  @!P0 BRA `(.L_x_49) ;  /* 0x00000000008c8947 */ /* 0x000fec0003800000 */
[----:B------:R-:W0:Y:S02]  /*0f60*/  LDC.64 R6, c[0x0][0x380] ;  /* 0x0000e000ff067b82 */ /* 0x000e240000000a00 */
[----:B0----5:R-:W-:-:S06]  /*0f70*/  IMAD.WIDE R8, R4, 0x4, R6 ;  /* 0x0000000404087825 */ /* 0x021fcc00078e0206 */
[----:B------:R-:W0:Y:S01]  /*0f80*/  LDC.64 R6, c[0x0][0x398] ;  /* 0x0000e600ff067b82 */ /* 0x000e220000000a00 */
[----:B------:R-:W0:Y:S04]  /*0f90*/  LDG.E R5, desc[UR4][R8.64] ;  /* 0x0000000408057981 */ /* 0x000e28000c1e1900 */
[----:B------:R-:W2:Y:S04]  /*0fa0*/  LDG.E R11, desc[UR4][R8.64+0x4] ;  /* 0x00000404080b7981 */ /* 0x000ea8000c1e1900 */
[----:B------:R-:W3:Y:S04]  /*0fb0*/  LDG.E R19, desc[UR4][R8.64+0x8] ;  /* 0x0000080408137981 */ /* 0x000ee8000c1e1900 */
[----:B------:R-:W4:Y:S01]  /*0fc0*/  LDG.E R21, desc[UR4][R8.64+0xc] ;  /* 0x00000c0408157981 */ /* 0x000f22000c1e1900 */
[----:B0-----:R-:W-:-:S06]  /*0fd0*/  IMAD.WIDE R12, R5, 0x4, R6 ;  /* 0x00000004050c7825 */ /* 0x001fcc00078e0206 */
[----:B------:R-:W4:Y:S01]  /*0fe0*/  LDG.E R13, desc[UR4][R12.64] ;  /* 0x000000040c0d7981 */ /* 0x000f22000c1e1900 */
[----:B--2---:R-:W-:-:S04]  /*0ff0*/  IMAD.WIDE R14, R11, 0x4, R6 ;  /* 0x000000040b0e7825 */ /* 0x004fc800078e0206 */
[--C-:B---3--:R-:W-:Y:S02]  /*1000*/  IMAD.WIDE R16, R19, 0x4, R6.reuse ;  /* 0x0000000413107825 */ /* 0x108fe400078e0206 */
[----:B------:R-:W2:Y:S02]  /*1010*/  LDG.E R14, desc[UR4][R14.64] ;  /* 0x000000040e0e7981 */ /* 0x000ea4000c1e1900 */
[----:B----4-:R-:W-:Y:S02]  /*1020*/  IMAD.WIDE R6, R21, 0x4, R6 ;  /* 0x0000000415067825 */ /* 0x010fe400078e0206 */
[----:B------:R-:W3:Y:S04]  /*1030*/  LDG.E R17, desc[UR4][R16.64] ;  /* 0x0000000410117981 */ /* 0x000ee8000c1e1900 */
[----:B------:R0:W4:Y:S01]  /*1040*/  LDG.E R7, desc[UR4][R6.64] ;  /* 0x0000000406077981 */ /* 0x000122000c1e1900 */
[----:B------:R-:W-:-:S02]  /*1050*/  VIADD R8, R4, 0x2 ;  /* 0x0000000204087836 */ /* 0x000fc40000000000 */
[----:B0-----:R-:W-:Y:S01]  /*1060*/  VIADD R6, R4, 0x3 ;  /* 0x0000000304067836 */ /* 0x001fe20000000000 */
[----:B------:R-:W-:-:S04]  /*1070*/  ISETP.NE.AND P0, PT, R13, R4, PT ;  /* 0x000000040d00720c */ /* 0x000fc80003f05270 */
[----:B------:R-:W-:Y:S02]  /*1080*/  ISETP.NE.AND P0, PT, R5, R2, !P0 ;  /* 0x000000020500720c */ /* 0x000fe40004705270 */
[C---:B------:R-:W-:Y:S01]  /*1090*/  IADD3 R5, PT, PT, R4.reuse, 0x1, RZ ;  /* 0x0000000104057810 */ /* 0x040fe20007ffe0ff */
[----:B------:R-:W-:-:S03]  /*10a0*/  VIADD R4, R4, 0x4 ;  /* 0x0000000404047836 */ /* 0x000fc60000000000 */
[----:B--2---:R-:W-:Y:S01]  /*10b0*/  ISETP.NE.AND P1, PT, R14, R5, PT ;  /* 0x000000050e00720c */ /* 0x004fe20003f25270 */
[C---:B------:R-:W-:Y:S01]  /*10c0*/  VIADD R5, R10.reuse, 0x1 ;  /* 0x000000010a057836 */ /* 0x040fe20000000000 */
[----:B---3--:R-:W-:Y:S02]  /*10d0*/  ISETP.NE.AND P2, PT, R17, R8, PT ;  /* 0x000000081100720c */ /* 0x008fe40003f45270 */
[-C--:B------:R-:W-:Y:S02]  /*10e0*/  ISETP.NE.AND P1, PT, R11, R2.reuse, !P1 ;  /* 0x000000020b00720c */ /* 0x080fe40004f25270 */
[----:B------:R-:W-:Y:S02]  /*10f0*/  ISETP.NE.AND P2, PT, R19, R2, !P2 ;  /* 0x000000021300720c */ /* 0x000fe40005745270 */
[----:B------:R-:W-:Y:S02]  /*1100*/  @!P0 IADD3 R5, PT, PT, R10, RZ, RZ ;  /* 0x000000ff0a058210 */ /* 0x000fe40007ffe0ff */
[----:B----4-:R-:W-:-:S03]  /*1110*/  ISETP.NE.AND P0, PT, R7, R6, PT ;  /* 0x000000060700720c */ /* 0x010fc60003f05270 */
[----:B------:R-:W-:Y:S01]  /*1120*/  VIADD R8, R5, 0x1 ;  /* 0x0000000105087836 */ /* 0x000fe20000000000 */
[----:B------:R-:W-:-:S03]  /*1130*/  ISETP.NE.AND P0, PT, R21, R2, !P0 ;  /* 0x000000021500720c */ /* 0x000fc60004705270 */
[----:B------:R-:W-:-:S05]  /*1140*/  @!P1 IADD3 R8, PT, PT, R5, RZ, RZ ;  /* 0x000000ff05089210 */ /* 0x000fca0007ffe0ff */
[----:B------:R-:W-:Y:S02]  /*1150*/  VIADD R5, R8, 0x1 ;  /* 0x0000000108057836 */ /* 0x000fe40000000000 */
[----:B------:R-:W-:-:S05]  /*1160*/  @!P2 IMAD.MOV R5, RZ, RZ, R8 ;  /* 0x000000ffff05a224 */ /* 0x000fca00078e0208 */
[----:B------:R-:W-:Y:S01]  /*1170*/  IADD3 R10, PT, PT, R5, 0x1, RZ ;  /* 0x00000001050a7810 */ /* 0x000fe20007ffe0ff */
[----:B------:R-:W-:-:S07]  /*1180*/  @!P0 IMAD.MOV R10, RZ, RZ, R5 ;  /* 0x000000ffff0a8224 */ /* 0x000fce00078e0205 */
.L_x_49:
[----:B------:R-:W-:Y:S05]  /*1190*/  BSYNC.RECONVERGENT B1 ;  /* 0x0000000000017941 */ /* 0x000fea0003800200 */
.L_x_48:
[----:B------:R-:W-:Y:S05]  /*11a0*/  @!P3 BRA `(.L_x_42) ;  /* 0x000000000040b947 */ /* 0x000fea0003800000 */
[----:B------:R-:W0:Y:S01]  /*11b0*/  LDC.64 R8, c[0x0][0x380] ;  /* 0x0000e000ff087b82 */ /* 0x000e220000000a00 */
[----:B------:R-:W-:-:S07]  /*11c0*/  IADD3 R3, PT, PT, -R3, RZ, RZ ;  /* 0x000000ff03037210 */ /* 0x000fce0007ffe1ff */
[----:B------:R-:W1:Y:S02]  /*11d0*/  LDC.64 R14, c[0x0][0x398] ;  /* 0x0000e600ff0e7b82 */ /* 0x000e640000000a00 */
.L_x_50:
[----:B0----5:R-:W-:-:S06]  /*11e0*/  IMAD.WIDE R12, R4, 0x4, R8 ;  /* 0x00000004040c7825 */ /* 0x021fcc00078e0208 */
[----:B------:R-:W1:Y:S02]  /*11f0*/  LDG.E R13, desc[UR4][R12.64] ;  /* 0x000000040c0d7981 */ /* 0x000e64000c1e1900 */
[----:B-1----:R-:W-:-:S06]  /*1200*/  IMAD.WIDE R6, R13, 0x4, R14 ;  /* 0x000000040d067825 */ /* 0x002fcc00078e020e */
[----:B------:R-:W2:Y:S01]  /*1210*/  LDG.E R7, desc[UR4][R6.64] ;  /* 0x0000000406077981 */ /* 0x000ea2000c1e1900 */
[----:B------:R-:W-:Y:S02]  /*1220*/  VIADD R3, R3, 0x1 ;  /* 0x0000000103037836 */ /* 0x000fe40000000000 */
[----:B------:R-:W-:-:S03]  /*1230*/  VIADD R5, R10, 0x1 ;  /* 0x000000010a057836 */ /* 0x000fc60000000000 */
[----:B------:R-:W-:Y:S02]  /*1240*/  ISETP.NE.AND P1, PT, R3, RZ, PT ;  /* 0x000000ff0300720c */ /* 0x000fe40003f25270 */
[C---:B--2---:R-:W-:Y:S01]  /*1250*/  ISETP.NE.AND P0, PT, R4.reuse, R7, PT ;  /* 0x000000070400720c */ /* 0x044fe20003f05270 */
[----:B------:R-:W-:-:S03]  /*1260*/  VIADD R4, R4, 0x1 ;  /* 0x0000000104047836 */ /* 0x000fc60000000000 */
[----:B------:R-:W-:-:S13]  /*1270*/  ISETP.NE.AND P0, PT, R13, R2, !P0 ;  /* 0x000000020d00720c */ /* 0x000fda0004705270 */
[----:B------:R-:W-:-:S04]  /*1280*/  @!P0 IADD3 R5, PT, PT, R10, RZ, RZ ;  /* 0x000000ff0a058210 */ /* 0x000fc80007ffe0ff */
[----:B------:R-:W-:Y:S01]  /*1290*/  MOV R10, R5 ;  /* 0x00000005000a7202 */ /* 0x000fe20000000f00 */
[----:B------:R-:W-:Y:S06]  /*12a0*/  @P1 BRA `(.L_x_50) ;  /* 0xfffffffc00cc1947 */ /* 0x000fec000383ffff */
.L_x_42:
[----:B------:R-:W-:Y:S05]  /*12b0*/  BSYNC.RECONVERGENT B0 ;  /* 0x0000000000007941 */ /* 0x000fea0003800200 */
.L_x_41:
[----:B------:R-:W0:Y:S02]  /*12c0*/  LDC.64 R2, c[0x0][0x3b0] ;  /* 0x0000ec00ff027b82 */ /* 0x000e240000000a00 */
[----:B0-----:R-:W-:-:S05]  /*12d0*/  IMAD.WIDE R2, R0, 0x4, R2 ;  /* 0x0000000400027825 */ /* 0x001fca00078e0202 */
[----:B------:R-:W-:Y:S01]  /*12e0*/  STG.E desc[UR4][R2.64], R10 ;  /* 0x0000000a02007986 */ /* 0x000fe2000c101904 */
[----:B------:R-:W-:Y:S05]  /*12f0*/  EXIT ;  /* 0x000000000000794d */ /* 0x000fea0003800000 */
.L_x_51:
        /* <DEDUP_REMOVED lines=16> */
.L_x_62:


//--------------------- .text.nextLayer           --------------------------
	.section	.text.nextLayer,"ax",@progbits
	.align	128
        .global         nextLayer
        .type           nextLayer,@function
        .size           nextLayer,(.L_x_63 - nextLayer)
        .other          nextLayer,@"STO_CUDA_ENTRY STV_DEFAULT"
nextLayer:
.text.nextLayer:
        /* <DEDUP_REMOVED lines=11> */
[----:B0-----:R-:W-:-:S07]  /*00b0*/  IMAD.WIDE R6, R3, 0x4, R6 ;  /* 0x0000000403067825 */ /* 0x001fce00078e0206 */
[----:B------:R-:W0:Y:S01]  /*00c0*/  LDC.64 R2, c[0x0][0x398] ;  /* 0x0000e600ff027b82 */ /* 0x000e220000000a00 */
[----:B-1----:R-:W0:Y:S02]  /*00d0*/  LDG.E R7, desc[UR4][R6.64] ;  /* 0x0000000406077981 */ /* 0x002e24000c1e1900 */
[----:B0-----:R-:W-:-:S05]  /*00e0*/  IMAD.WIDE R2, R7, 0x4, R2 ;  /* 0x0000000407027825 */ /* 0x001fca00078e0202 */
[----:B------:R-:W3:Y:S01]  /*00f0*/  LDG.E R0, desc[UR4][R2.64] ;  /* 0x0000000402007981 */ /* 0x000ee2000c1e1900 */
[----:B--2---:R-:W-:Y:S01]  /*0100*/  IMAD.WIDE R4, R7, 0x4, R4 ;  /* 0x0000000407047825 */ /* 0x004fe200078e0204 */
[----:B---3--:R-:W-:-:S13]  /*0110*/  ISETP.GE.AND P0, PT, R0, 0x1, PT ;  /* 0x000000010000780c */ /* 0x008fda0003f06270 */
[----:B------:R-:W-:Y:S05]  /*0120*/  @!P0 EXIT ;  /* 0x000000000000894d */ /* 0x000fea0003800000 */
[----:B------:R-:W2:Y:S01]  /*0130*/  LDG.E R19, desc[UR4][R4.64] ;  /* 0x0000000404137981 */ /* 0x000ea2000c1e1900 */
[----:B------:R-:W0:Y:S08]  /*0140*/  LDC R17, c[0x0][0x380] ;  /* 0x0000e000ff117b82 */ /* 0x000e300000000800 */
[----:B------:R-:W1:Y:S08]  /*0150*/  LDC.64 R6, c[0x0][0x388] ;  /* 0x0000e200ff067b82 */ /* 0x000e700000000a00 */
[----:B------:R-:W3:Y:S08]  /*0160*/  LDC.64 R8, c[0x0][0x3a0] ;  /* 0x0000e800ff087b82 */ /* 0x000ef00000000a00 */
[----:B------:R-:W4:Y:S01]  /*0170*/  LDC.64 R10, c[0x0][0x3a8] ;  /* 0x0000ea00ff0a7b82 */ /* 0x000f220000000a00 */
[----:B0-----:R-:W-:-:S02]  /*0180*/  IADD3 R17, PT, PT, R17, 0x1, RZ ;  /* 0x0000000111117810 */ /* 0x001fc40007ffe0ff */
[----:B-1234-:R-:W-:-:S07]  /*0190*/  MOV R21, R19 ;  /* 0x0000001300157202 */ /* 0x01efce0000000f00 */
.L_x_54:
[----:B------:R-:W-:-:S06]  /*01a0*/  IMAD.WIDE R12, R21, 0x4, R6 ;  /* 0x00000004150c7825 */ /* 0x000fcc00078e0206 */
[----:B------:R-:W2:Y:S02]  /*01b0*/  LDG.E R13, desc[UR4][R12.64] ;  /* 0x000000040c0d7981 */ /* 0x000ea4000c1e1900 */
[----:B--2---:R-:W-:-:S05]  /*01c0*/  IMAD.WIDE R14, R13, 0x4, R8 ;  /* 0x000000040d0e7825 */ /* 0x004fca00078e0208 */
[----:B------:R-:W2:Y:S01]  /*01d0*/  LDG.E R16, desc[UR4][R14.64] ;  /* 0x000000040e107981 */ /* 0x000ea2000c1e1900 */
[----:B------:R-:W-:Y:S01]  /*01e0*/  BSSY.RECONVERGENT B0, `(.L_x_52) ;  /* 0x0000008000007945 */ /* 0x000fe20003800200 */
[----:B--2---:R-:W-:-:S13]  /*01f0*/  ISETP.GE.AND P0, PT, R17, R16, PT ;  /* 0x000000101100720c */ /* 0x004fda0003f06270 */
[----:B------:R-:W-:Y:S05]  /*0200*/  @P0 BRA `(.L_x_53) ;  /* 0x0000000000140947 */ /* 0x000fea0003800000 */
[----:B------:R-:W-:Y:S01]  /*0210*/  IMAD.WIDE R12, R13, 0x4, R10 ;  /* 0x000000040d0c7825 */ /* 0x000fe200078e020a */
[----:B------:R0:W-:Y:S04]  /*0220*/  STG.E desc[UR4][R14.64], R17 ;  /* 0x000000110e007986 */ /* 0x0001e8000c101904 */
[----:B------:R0:W-:Y:S04]  /*0230*/  STG.E desc[UR4][R12.64], R21 ;  /* 0x000000150c007986 */ /* 0x0001e8000c101904 */
[----:B------:R0:W5:Y:S04]  /*0240*/  LDG.E R19, desc[UR4][R4.64] ;  /* 0x0000000404137981 */ /* 0x000168000c1e1900 */
[----:B------:R0:W5:Y:S02]  /*0250*/  LDG.E R0, desc[UR4][R2.64] ;  /* 0x0000000402007981 */ /* 0x000164000c1e1900 */
.L_x_53:
[----:B------:R-:W-:Y:S05]  /*0260*/  BSYNC.RECONVERGENT B0 ;  /* 0x0000000000007941 */ /* 0x000fea0003800200 */
.L_x_52:
[----:B0-----:R-:W-:Y:S02]  /*0270*/  IADD3 R21, PT, PT, R21, 0x1, RZ ;  /* 0x0000000115157810 */ /* 0x001fe40007ffe0ff */
[----:B-----5:R-:W-:-:S04]  /*0280*/  IADD3 R12, PT, PT, R0, R19, RZ ;  /* 0x00000013000c7210 */ /* 0x020fc80007ffe0ff */
[----:B------:R-:W-:-:S13]  /*0290*/  ISETP.GE.AND P0, PT, R21, R12, PT ;  /* 0x0000000c1500720c */ /* 0x000fda0003f06270 */
[----:B------:R-:W-:Y:S05]  /*02a0*/  @!P0 BRA `(.L_x_54) ;  /* 0xfffffffc00bc8947 */ /* 0x000fea000383ffff */
[----:B------:R-:W-:Y:S05]  /*02b0*/  EXIT ;  /* 0x000000000000794d */ /* 0x000fea0003800000 */
.L_x_55:
        /* <DEDUP_REMOVED lines=12> */
.L_x_63:


//--------------------- .nv.shared.reserved.0     --------------------------
	.section	.nv.shared.reserved.0,"aw",@nobits
	.weak		__nv_reservedSMEM_offset_0_alias
	.size		__nv_reservedSMEM_offset_0_alias, 0, 64
	.other		__nv_reservedSMEM_offset_0_alias,@"STO_CUDA_RESERVED_SHARED STV_DEFAULT"
__nv_reservedSMEM_offset_0_alias:
	.zero		0
	.zero		64


//--------------------- .nv.shared.scanDegrees    --------------------------
	.section	.nv.shared.scanDegrees,"aw",@nobits
	.sectionflags	@""
	.align	4
.nv.shared.scanDegrees:
	.zero		5120


//--------------------- .nv.constant0.assignPivotID --------------------------
	.section	.nv.constant0.assignPivotID,"a",@progbits
	.sectionflags	@""
	.align	4
.nv.constant0.assignPivotID:
	.zero		956


//--------------------- .nv.constant0.numberPivotID --------------------------
	.section	.nv.constant0.numberPivotID,"a",@progbits
	.sectionflags	@""
	.align	4
.nv.constant0.numberPivotID:
	.zero		944


//--------------------- .nv.constant0.augAssignVNQ --------------------------
	.section	.nv.constant0.augAssignVNQ,"a",@progbits
	.sectionflags	@""
	.align	4
.nv.constant0.augAssignVNQ:
	.zero		988


//--------------------- .nv.constant0.augCountDegrees --------------------------
	.section	.nv.constant0.augCountDegrees,"a",@progbits
	.sectionflags	@""
	.align	4
.nv.constant0.augCountDegrees:
	.zero		964


//--------------------- .nv.constant0.assignVerticesNextQueue --------------------------
	.section	.nv.constant0.assignVerticesNextQueue,"a",@progbits
	.sectionflags	@""
	.align	4
.nv.constant0.assignVerticesNextQueue:
	.zero		964


//--------------------- .nv.constant0.scanDegrees --------------------------
	.section	.nv.constant0.scanDegrees,"a",@progbits
	.sectionflags	@""
	.align	4
.nv.constant0.scanDegrees:
	.zero		920


//--------------------- .nv.constant0.countDegrees --------------------------
	.section	.nv.constant0.countDegrees,"a",@progbits
	.sectionflags	@""
	.align	4
.nv.constant0.countDegrees:
	.zero		952


//--------------------- .nv.constant0.nextLayer   --------------------------
	.section	.nv.constant0.nextLayer,"a",@progbits
	.sectionflags	@""
	.align	4
.nv.constant0.nextLayer:
	.zero		960


//--------------------- SYMBOLS --------------------------

	.type		.nv.reservedSmem.offset0,@object
	.size		.nv.reservedSmem.offset0,0x4
	.type		.nv.reservedSmem.cap,@object
	.size		.nv.reservedSmem.cap,0x4
